//
// Generated by NVIDIA NVVM Compiler
//
// Compiler Build ID: CL-36424714
// Cuda compilation tools, release 13.0, V13.0.88
// Based on NVVM 20.0.0
//

.version 9.0
.target sm_100
.address_size 64

	// .globl	_Z21SgemmNaiveTransKernelPfS_S_i
// _ZZ21SgemmNaiveTransKernelPfS_S_iE5smemA has been demoted
// _ZZ21SgemmNaiveTransKernelPfS_S_iE5smemB has been demoted
// _ZZ16SgemmNaiveKernelPfS_S_iE5smemA has been demoted
// _ZZ16SgemmNaiveKernelPfS_S_iE5smemB has been demoted
.extern .shared .align 16 .b8 shared_data[];

.visible .entry _Z21SgemmNaiveTransKernelPfS_S_i(
	.param .u64 .ptr .align 1 _Z21SgemmNaiveTransKernelPfS_S_i_param_0,
	.param .u64 .ptr .align 1 _Z21SgemmNaiveTransKernelPfS_S_i_param_1,
	.param .u64 .ptr .align 1 _Z21SgemmNaiveTransKernelPfS_S_i_param_2,
	.param .u32 _Z21SgemmNaiveTransKernelPfS_S_i_param_3
)
{
	.reg .pred 	%p<64>;
	.reg .b32 	%r<103>;
	.reg .b32 	%f<202>;
	.reg .b64 	%rd<77>;
	// demoted variable
	.shared .align 4 .b8 _ZZ21SgemmNaiveTransKernelPfS_S_iE5smemA[4224];
	// demoted variable
	.shared .align 4 .b8 _ZZ21SgemmNaiveTransKernelPfS_S_iE5smemB[4224];
	ld.param.u64 	%rd21, [_Z21SgemmNaiveTransKernelPfS_S_i_param_0];
	ld.param.u64 	%rd22, [_Z21SgemmNaiveTransKernelPfS_S_i_param_1];
	ld.param.u64 	%rd20, [_Z21SgemmNaiveTransKernelPfS_S_i_param_2];
	ld.param.u32 	%r31, [_Z21SgemmNaiveTransKernelPfS_S_i_param_3];
	cvta.to.global.u64 	%rd1, %rd21;
	cvta.to.global.u64 	%rd2, %rd22;
	mov.u32 	%r32, %tid.x;
	mov.u32 	%r33, %tid.y;
	shl.b32 	%r1, %r33, 2;
	shl.b32 	%r2, %r32, 2;
	setp.lt.s32 	%p1, %r31, 1;
	@%p1 bra 	$L__BB0_113;
	cvta.to.global.u64 	%rd23, %rd20;
	mov.u32 	%r35, %ctaid.x;
	shl.b32 	%r36, %r35, 5;
	mov.u32 	%r37, %ctaid.y;
	shl.b32 	%r38, %r37, 5;
	add.s32 	%r3, %r38, %r1;
	add.s32 	%r4, %r36, %r2;
	mul.lo.s32 	%r39, %r1, 132;
	mov.u32 	%r40, _ZZ21SgemmNaiveTransKernelPfS_S_iE5smemA;
	add.s32 	%r41, %r40, %r39;
	shl.b32 	%r42, %r2, 2;
	add.s32 	%r5, %r41, %r42;
	mul.lo.s32 	%r6, %r3, %r31;
	mov.u32 	%r43, _ZZ21SgemmNaiveTransKernelPfS_S_iE5smemB;
	add.s32 	%r44, %r43, %r39;
	add.s32 	%r7, %r44, %r42;
	mul.lo.s32 	%r8, %r4, %r31;
	add.s32 	%r9, %r4, 1;
	add.s32 	%r10, %r8, %r31;
	add.s32 	%r11, %r10, %r31;
	add.s32 	%r12, %r4, 3;
	add.s32 	%r13, %r6, %r31;
	add.s32 	%r14, %r13, %r31;
	add.s32 	%r15, %r14, %r31;
	add.s32 	%r45, %r4, %r6;
	mul.wide.s32 	%rd24, %r45, 4;
	add.s64 	%rd3, %rd23, %rd24;
	cvt.u64.u32 	%rd25, %r6;
	cvt.s64.s32 	%rd26, %r4;
	add.s64 	%rd27, %rd26, %rd25;
	shl.b64 	%rd28, %rd27, 2;
	add.s64 	%rd4, %rd23, %rd28;
	mul.wide.u32 	%rd5, %r31, 4;
	add.s64 	%rd6, %rd3, %rd5;
	cvt.s64.s32 	%rd29, %r13;
	add.s64 	%rd30, %rd26, %rd29;
	shl.b64 	%rd31, %rd30, 2;
	add.s64 	%rd7, %rd23, %rd31;
	add.s64 	%rd8, %rd6, %rd5;
	cvt.s64.s32 	%rd32, %r14;
	add.s64 	%rd33, %rd26, %rd32;
	shl.b64 	%rd34, %rd33, 2;
	add.s64 	%rd9, %rd23, %rd34;
	cvt.s64.s32 	%rd35, %r15;
	add.s64 	%rd36, %rd26, %rd35;
	shl.b64 	%rd37, %rd36, 2;
	add.s64 	%rd10, %rd23, %rd37;
	mov.b32 	%r99, 0;
$L__BB0_2:
	setp.ge.u32 	%p2, %r3, %r31;
	mov.u32 	%r46, %tid.x;
	shl.b32 	%r48, %r46, 2;
	add.s32 	%r17, %r99, %r48;
	setp.ge.s32 	%p3, %r17, %r31;
	mov.u32 	%r49, %tid.y;
	shl.b32 	%r50, %r49, 2;
	add.s32 	%r18, %r99, %r50;
	or.pred  	%p4, %p2, %p3;
	@%p4 bra 	$L__BB0_10;
	add.s32 	%r52, %r17, %r6;
	mul.wide.u32 	%rd38, %r52, 4;
	add.s64 	%rd11, %rd1, %rd38;
	ld.global.nc.f32 	%f82, [%rd11];
	st.shared.f32 	[%r5], %f82;
	add.s32 	%r53, %r17, 1;
	setp.ge.s32 	%p5, %r53, %r31;
	mov.f32 	%f162, 0f00000000;
	@%p5 bra 	$L__BB0_5;
	ld.global.nc.f32 	%f162, [%rd11+4];
$L__BB0_5:
	st.shared.f32 	[%r5+4], %f162;
	add.s32 	%r54, %r17, 2;
	setp.ge.s32 	%p6, %r54, %r31;
	mov.f32 	%f163, 0f00000000;
	@%p6 bra 	$L__BB0_7;
	ld.global.nc.f32 	%f163, [%rd11+8];
$L__BB0_7:
	st.shared.f32 	[%r5+8], %f163;
	add.s32 	%r55, %r17, 3;
	setp.ge.s32 	%p7, %r55, %r31;
	mov.f32 	%f164, 0f00000000;
	@%p7 bra 	$L__BB0_9;
	ld.global.nc.f32 	%f164, [%rd11+12];
$L__BB0_9:
	st.shared.f32 	[%r5+12], %f164;
	bra.uni 	$L__BB0_11;
$L__BB0_10:
	mov.b32 	%r51, 0;
	st.shared.u32 	[%r5], %r51;
	st.shared.u32 	[%r5+4], %r51;
	st.shared.u32 	[%r5+8], %r51;
	st.shared.u32 	[%r5+12], %r51;
$L__BB0_11:
	add.s32 	%r19, %r4, 2;
	add.s32 	%r20, %r11, %r31;
	max.s32 	%r56, %r18, %r4;
	setp.ge.s32 	%p8, %r56, %r31;
	@%p8 bra 	$L__BB0_19;
	setp.ge.s32 	%p9, %r9, %r31;
	add.s32 	%r58, %r8, %r18;
	mul.wide.s32 	%rd39, %r58, 4;
	add.s64 	%rd12, %rd2, %rd39;
	ld.global.nc.f32 	%f86, [%rd12];
	st.shared.f32 	[%r7], %f86;
	mov.f32 	%f165, 0f00000000;
	@%p9 bra 	$L__BB0_14;
	add.s64 	%rd40, %rd12, %rd5;
	ld.global.nc.f32 	%f165, [%rd40];
$L__BB0_14:
	setp.ge.s32 	%p10, %r19, %r31;
	st.shared.f32 	[%r7+4], %f165;
	mov.f32 	%f166, 0f00000000;
	@%p10 bra 	$L__BB0_16;
	add.s32 	%r59, %r11, %r18;
	mul.wide.s32 	%rd41, %r59, 4;
	add.s64 	%rd42, %rd2, %rd41;
	ld.global.nc.f32 	%f166, [%rd42];
$L__BB0_16:
	setp.ge.s32 	%p11, %r12, %r31;
	st.shared.f32 	[%r7+8], %f166;
	mov.f32 	%f167, 0f00000000;
	@%p11 bra 	$L__BB0_18;
	add.s32 	%r60, %r20, %r18;
	mul.wide.s32 	%rd43, %r60, 4;
	add.s64 	%rd44, %rd2, %rd43;
	ld.global.nc.f32 	%f167, [%rd44];
$L__BB0_18:
	st.shared.f32 	[%r7+12], %f167;
	bra.uni 	$L__BB0_20;
$L__BB0_19:
	mov.b32 	%r57, 0;
	st.shared.u32 	[%r7], %r57;
	st.shared.u32 	[%r7+4], %r57;
	st.shared.u32 	[%r7+8], %r57;
	st.shared.u32 	[%r7+12], %r57;
$L__BB0_20:
	setp.lt.s32 	%p12, %r17, %r31;
	add.s32 	%r61, %r3, 1;
	setp.lt.u32 	%p13, %r61, %r31;
	and.pred  	%p14, %p13, %p12;
	@%p14 bra 	$L__BB0_22;
	mov.b32 	%r62, 0;
	st.shared.u32 	[%r5+132], %r62;
	st.shared.u32 	[%r5+136], %r62;
	st.shared.u32 	[%r5+140], %r62;
	st.shared.u32 	[%r5+144], %r62;
	bra.uni 	$L__BB0_29;
$L__BB0_22:
	add.s32 	%r63, %r17, %r13;
	mul.wide.u32 	%rd45, %r63, 4;
	add.s64 	%rd46, %rd1, %rd45;
	ld.global.nc.f32 	%f90, [%rd46];
	st.shared.f32 	[%r5+132], %f90;
	add.s32 	%r64, %r17, 1;
	setp.ge.s32 	%p15, %r64, %r31;
	cvt.u64.u32 	%rd47, %r13;
	cvt.u64.u32 	%rd48, %r17;
	add.s64 	%rd49, %rd48, %rd47;
	shl.b64 	%rd50, %rd49, 2;
	add.s64 	%rd13, %rd1, %rd50;
	mov.f32 	%f168, 0f00000000;
	@%p15 bra 	$L__BB0_24;
	ld.global.nc.f32 	%f168, [%rd13+4];
$L__BB0_24:
	st.shared.f32 	[%r5+136], %f168;
	add.s32 	%r65, %r17, 2;
	setp.ge.s32 	%p16, %r65, %r31;
	mov.f32 	%f169, 0f00000000;
	@%p16 bra 	$L__BB0_26;
	ld.global.nc.f32 	%f169, [%rd13+8];
$L__BB0_26:
	st.shared.f32 	[%r5+140], %f169;
	add.s32 	%r66, %r17, 3;
	setp.ge.s32 	%p17, %r66, %r31;
	mov.f32 	%f170, 0f00000000;
	@%p17 bra 	$L__BB0_28;
	ld.global.nc.f32 	%f170, [%rd13+12];
$L__BB0_28:
	st.shared.f32 	[%r5+144], %f170;
$L__BB0_29:
	add.s32 	%r67, %r18, 1;
	max.s32 	%r68, %r67, %r4;
	setp.lt.s32 	%p18, %r68, %r31;
	cvt.u64.u32 	%rd51, %r18;
	cvt.s64.s32 	%rd52, %r8;
	add.s64 	%rd53, %rd52, %rd51;
	shl.b64 	%rd54, %rd53, 2;
	add.s64 	%rd14, %rd2, %rd54;
	cvt.s64.s32 	%rd55, %r10;
	add.s64 	%rd56, %rd55, %rd51;
	shl.b64 	%rd57, %rd56, 2;
	add.s64 	%rd15, %rd2, %rd57;
	cvt.s64.s32 	%rd58, %r11;
	add.s64 	%rd59, %rd58, %rd51;
	shl.b64 	%rd60, %rd59, 2;
	add.s64 	%rd16, %rd2, %rd60;
	cvt.s64.s32 	%rd61, %r20;
	add.s64 	%rd62, %rd61, %rd51;
	shl.b64 	%rd63, %rd62, 2;
	add.s64 	%rd17, %rd2, %rd63;
	@%p18 bra 	$L__BB0_31;
	mov.b32 	%r69, 0;
	st.shared.u32 	[%r7+132], %r69;
	st.shared.u32 	[%r7+136], %r69;
	st.shared.u32 	[%r7+140], %r69;
	st.shared.u32 	[%r7+144], %r69;
	bra.uni 	$L__BB0_38;
$L__BB0_31:
	setp.ge.s32 	%p19, %r9, %r31;
	ld.global.nc.f32 	%f94, [%rd14+4];
	st.shared.f32 	[%r7+132], %f94;
	mov.f32 	%f171, 0f00000000;
	@%p19 bra 	$L__BB0_33;
	ld.global.nc.f32 	%f171, [%rd15+4];
$L__BB0_33:
	setp.ge.s32 	%p20, %r19, %r31;
	st.shared.f32 	[%r7+136], %f171;
	mov.f32 	%f172, 0f00000000;
	@%p20 bra 	$L__BB0_35;
	ld.global.nc.f32 	%f172, [%rd16+4];
$L__BB0_35:
	setp.ge.s32 	%p21, %r12, %r31;
	st.shared.f32 	[%r7+140], %f172;
	mov.f32 	%f173, 0f00000000;
	@%p21 bra 	$L__BB0_37;
	ld.global.nc.f32 	%f173, [%rd17+4];
$L__BB0_37:
	st.shared.f32 	[%r7+144], %f173;
$L__BB0_38:
	add.s32 	%r70, %r3, 2;
	setp.lt.u32 	%p23, %r70, %r31;
	and.pred  	%p24, %p23, %p12;
	@%p24 bra 	$L__BB0_40;
	mov.b32 	%r71, 0;
	st.shared.u32 	[%r5+264], %r71;
	st.shared.u32 	[%r5+268], %r71;
	st.shared.u32 	[%r5+272], %r71;
	st.shared.u32 	[%r5+276], %r71;
	bra.uni 	$L__BB0_47;
$L__BB0_40:
	add.s32 	%r72, %r17, %r14;
	mul.wide.u32 	%rd64, %r72, 4;
	add.s64 	%rd65, %rd1, %rd64;
	ld.global.nc.f32 	%f98, [%rd65];
	st.shared.f32 	[%r5+264], %f98;
	add.s32 	%r73, %r17, 1;
	setp.ge.s32 	%p25, %r73, %r31;
	cvt.u64.u32 	%rd66, %r14;
	cvt.u64.u32 	%rd67, %r17;
	add.s64 	%rd68, %rd67, %rd66;
	shl.b64 	%rd69, %rd68, 2;
	add.s64 	%rd18, %rd1, %rd69;
	mov.f32 	%f174, 0f00000000;
	@%p25 bra 	$L__BB0_42;
	ld.global.nc.f32 	%f174, [%rd18+4];
$L__BB0_42:
	st.shared.f32 	[%r5+268], %f174;
	add.s32 	%r74, %r17, 2;
	setp.ge.s32 	%p26, %r74, %r31;
	mov.f32 	%f175, 0f00000000;
	@%p26 bra 	$L__BB0_44;
	ld.global.nc.f32 	%f175, [%rd18+8];
$L__BB0_44:
	st.shared.f32 	[%r5+272], %f175;
	add.s32 	%r75, %r17, 3;
	setp.ge.s32 	%p27, %r75, %r31;
	mov.f32 	%f176, 0f00000000;
	@%p27 bra 	$L__BB0_46;
	ld.global.nc.f32 	%f176, [%rd18+12];
$L__BB0_46:
	st.shared.f32 	[%r5+276], %f176;
$L__BB0_47:
	add.s32 	%r76, %r18, 2;
	max.s32 	%r77, %r76, %r4;
	setp.lt.s32 	%p28, %r77, %r31;
	@%p28 bra 	$L__BB0_49;
	mov.b32 	%r78, 0;
	st.shared.u32 	[%r7+264], %r78;
	st.shared.u32 	[%r7+268], %r78;
	st.shared.u32 	[%r7+272], %r78;
	st.shared.u32 	[%r7+276], %r78;
	bra.uni 	$L__BB0_56;
$L__BB0_49:
	setp.ge.s32 	%p29, %r9, %r31;
	ld.global.nc.f32 	%f102, [%rd14+8];
	st.shared.f32 	[%r7+264], %f102;
	mov.f32 	%f177, 0f00000000;
	@%p29 bra 	$L__BB0_51;
	ld.global.nc.f32 	%f177, [%rd15+8];
$L__BB0_51:
	setp.ge.s32 	%p30, %r19, %r31;
	st.shared.f32 	[%r7+268], %f177;
	mov.f32 	%f178, 0f00000000;
	@%p30 bra 	$L__BB0_53;
	ld.global.nc.f32 	%f178, [%rd16+8];
$L__BB0_53:
	setp.ge.s32 	%p31, %r12, %r31;
	st.shared.f32 	[%r7+272], %f178;
	mov.f32 	%f179, 0f00000000;
	@%p31 bra 	$L__BB0_55;
	ld.global.nc.f32 	%f179, [%rd17+8];
$L__BB0_55:
	st.shared.f32 	[%r7+276], %f179;
$L__BB0_56:
	add.s32 	%r79, %r3, 3;
	setp.lt.u32 	%p33, %r79, %r31;
	and.pred  	%p34, %p33, %p12;
	@%p34 bra 	$L__BB0_58;
	mov.b32 	%r80, 0;
	st.shared.u32 	[%r5+396], %r80;
	st.shared.u32 	[%r5+400], %r80;
	st.shared.u32 	[%r5+404], %r80;
	st.shared.u32 	[%r5+408], %r80;
	bra.uni 	$L__BB0_65;
$L__BB0_58:
	add.s32 	%r81, %r17, %r15;
	mul.wide.u32 	%rd70, %r81, 4;
	add.s64 	%rd71, %rd1, %rd70;
	ld.global.nc.f32 	%f106, [%rd71];
	st.shared.f32 	[%r5+396], %f106;
	add.s32 	%r82, %r17, 1;
	setp.ge.s32 	%p35, %r82, %r31;
	cvt.u64.u32 	%rd72, %r15;
	cvt.u64.u32 	%rd73, %r17;
	add.s64 	%rd74, %rd73, %rd72;
	shl.b64 	%rd75, %rd74, 2;
	add.s64 	%rd19, %rd1, %rd75;
	mov.f32 	%f180, 0f00000000;
	@%p35 bra 	$L__BB0_60;
	ld.global.nc.f32 	%f180, [%rd19+4];
$L__BB0_60:
	st.shared.f32 	[%r5+400], %f180;
	add.s32 	%r83, %r17, 2;
	setp.ge.s32 	%p36, %r83, %r31;
	mov.f32 	%f181, 0f00000000;
	@%p36 bra 	$L__BB0_62;
	ld.global.nc.f32 	%f181, [%rd19+8];
$L__BB0_62:
	st.shared.f32 	[%r5+404], %f181;
	add.s32 	%r84, %r17, 3;
	setp.ge.s32 	%p37, %r84, %r31;
	mov.f32 	%f182, 0f00000000;
	@%p37 bra 	$L__BB0_64;
	ld.global.nc.f32 	%f182, [%rd19+12];
$L__BB0_64:
	st.shared.f32 	[%r5+408], %f182;
$L__BB0_65:
	add.s32 	%r85, %r18, 3;
	max.s32 	%r86, %r85, %r4;
	setp.lt.s32 	%p38, %r86, %r31;
	@%p38 bra 	$L__BB0_67;
	mov.b32 	%r87, 0;
	st.shared.u32 	[%r7+396], %r87;
	st.shared.u32 	[%r7+400], %r87;
	st.shared.u32 	[%r7+404], %r87;
	st.shared.u32 	[%r7+408], %r87;
	bra.uni 	$L__BB0_74;
$L__BB0_67:
	setp.ge.s32 	%p39, %r9, %r31;
	ld.global.nc.f32 	%f110, [%rd14+12];
	st.shared.f32 	[%r7+396], %f110;
	mov.f32 	%f183, 0f00000000;
	@%p39 bra 	$L__BB0_69;
	ld.global.nc.f32 	%f183, [%rd15+12];
$L__BB0_69:
	setp.ge.s32 	%p40, %r19, %r31;
	st.shared.f32 	[%r7+400], %f183;
	mov.f32 	%f184, 0f00000000;
	@%p40 bra 	$L__BB0_71;
	ld.global.nc.f32 	%f184, [%rd16+12];
$L__BB0_71:
	setp.ge.s32 	%p41, %r12, %r31;
	st.shared.f32 	[%r7+404], %f184;
	mov.f32 	%f185, 0f00000000;
	@%p41 bra 	$L__BB0_73;
	ld.global.nc.f32 	%f185, [%rd17+12];
$L__BB0_73:
	st.shared.f32 	[%r7+408], %f185;
$L__BB0_74:
	mov.u32 	%r89, %tid.x;
	shl.b32 	%r90, %r89, 4;
	mov.u32 	%r91, _ZZ21SgemmNaiveTransKernelPfS_S_iE5smemB;
	add.s32 	%r92, %r90, %r91;
	add.s32 	%r101, %r92, 132;
	mov.u32 	%r93, %tid.y;
	mov.u32 	%r94, _ZZ21SgemmNaiveTransKernelPfS_S_iE5smemA;
	mad.lo.s32 	%r95, %r93, 528, %r94;
	add.s32 	%r100, %r95, 264;
	bar.sync 	0;
	mov.f32 	%f186, 0f00000000;
	mov.b32 	%r102, 132;
	mov.f32 	%f187, %f186;
	mov.f32 	%f188, %f186;
	mov.f32 	%f189, %f186;
	mov.f32 	%f190, %f186;
	mov.f32 	%f191, %f186;
	mov.f32 	%f192, %f186;
	mov.f32 	%f193, %f186;
	mov.f32 	%f194, %f186;
	mov.f32 	%f195, %f186;
	mov.f32 	%f196, %f186;
	mov.f32 	%f197, %f186;
	mov.f32 	%f198, %f186;
	mov.f32 	%f199, %f186;
	mov.f32 	%f200, %f186;
	mov.f32 	%f201, %f186;
$L__BB0_75:
	ld.shared.f32 	%f114, [%r100+-264];
	ld.shared.f32 	%f115, [%r100+-132];
	ld.shared.f32 	%f116, [%r100];
	ld.shared.f32 	%f117, [%r100+132];
	ld.shared.f32 	%f118, [%r101+-132];
	ld.shared.f32 	%f119, [%r101+-128];
	ld.shared.f32 	%f120, [%r101+-124];
	ld.shared.f32 	%f121, [%r101+-120];
	fma.rn.f32 	%f122, %f114, %f118, %f193;
	fma.rn.f32 	%f123, %f114, %f119, %f192;
	fma.rn.f32 	%f124, %f114, %f120, %f191;
	fma.rn.f32 	%f125, %f114, %f121, %f190;
	fma.rn.f32 	%f126, %f115, %f118, %f189;
	fma.rn.f32 	%f127, %f115, %f119, %f188;
	fma.rn.f32 	%f128, %f115, %f120, %f187;
	fma.rn.f32 	%f129, %f115, %f121, %f186;
	fma.rn.f32 	%f130, %f116, %f118, %f194;
	fma.rn.f32 	%f131, %f116, %f119, %f195;
	fma.rn.f32 	%f132, %f116, %f120, %f196;
	fma.rn.f32 	%f133, %f116, %f121, %f197;
	fma.rn.f32 	%f134, %f117, %f118, %f198;
	fma.rn.f32 	%f135, %f117, %f119, %f199;
	fma.rn.f32 	%f136, %f117, %f120, %f200;
	fma.rn.f32 	%f137, %f117, %f121, %f201;
	ld.shared.f32 	%f138, [%r100+-260];
	ld.shared.f32 	%f139, [%r100+-128];
	ld.shared.f32 	%f140, [%r100+4];
	ld.shared.f32 	%f141, [%r100+136];
	ld.shared.f32 	%f142, [%r101];
	ld.shared.f32 	%f143, [%r101+4];
	ld.shared.f32 	%f144, [%r101+8];
	ld.shared.f32 	%f145, [%r101+12];
	fma.rn.f32 	%f193, %f138, %f142, %f122;
	fma.rn.f32 	%f192, %f138, %f143, %f123;
	fma.rn.f32 	%f191, %f138, %f144, %f124;
	fma.rn.f32 	%f190, %f138, %f145, %f125;
	fma.rn.f32 	%f189, %f139, %f142, %f126;
	fma.rn.f32 	%f188, %f139, %f143, %f127;
	fma.rn.f32 	%f187, %f139, %f144, %f128;
	fma.rn.f32 	%f186, %f139, %f145, %f129;
	fma.rn.f32 	%f194, %f140, %f142, %f130;
	fma.rn.f32 	%f195, %f140, %f143, %f131;
	fma.rn.f32 	%f196, %f140, %f144, %f132;
	fma.rn.f32 	%f197, %f140, %f145, %f133;
	fma.rn.f32 	%f198, %f141, %f142, %f134;
	fma.rn.f32 	%f199, %f141, %f143, %f135;
	fma.rn.f32 	%f200, %f141, %f144, %f136;
	fma.rn.f32 	%f201, %f141, %f145, %f137;
	add.s32 	%r102, %r102, 264;
	add.s32 	%r101, %r101, 264;
	add.s32 	%r100, %r100, 8;
	setp.ne.s32 	%p42, %r102, 4356;
	@%p42 bra 	$L__BB0_75;
	setp.ge.u32 	%p43, %r3, %r31;
	bar.sync 	0;
	@%p43 bra 	$L__BB0_112;
	setp.ge.s32 	%p44, %r4, %r31;
	@%p44 bra 	$L__BB0_79;
	atom.global.add.f32 	%f146, [%rd3], %f193;
$L__BB0_79:
	setp.ge.s32 	%p45, %r9, %r31;
	@%p45 bra 	$L__BB0_81;
	atom.global.add.f32 	%f147, [%rd4+4], %f192;
$L__BB0_81:
	add.s32 	%r29, %r4, 2;
	setp.ge.s32 	%p46, %r29, %r31;
	@%p46 bra 	$L__BB0_83;
	atom.global.add.f32 	%f148, [%rd4+8], %f191;
$L__BB0_83:
	setp.ge.s32 	%p47, %r12, %r31;
	@%p47 bra 	$L__BB0_85;
	atom.global.add.f32 	%f149, [%rd4+12], %f190;
$L__BB0_85:
	add.s32 	%r96, %r3, 1;
	setp.ge.u32 	%p48, %r96, %r31;
	@%p48 bra 	$L__BB0_112;
	@%p44 bra 	$L__BB0_88;
	atom.global.add.f32 	%f150, [%rd6], %f189;
$L__BB0_88:
	@%p45 bra 	$L__BB0_90;
	atom.global.add.f32 	%f151, [%rd7+4], %f188;
$L__BB0_90:
	@%p46 bra 	$L__BB0_92;
	atom.global.add.f32 	%f152, [%rd7+8], %f187;
$L__BB0_92:
	@%p47 bra 	$L__BB0_94;
	atom.global.add.f32 	%f153, [%rd7+12], %f186;
$L__BB0_94:
	add.s32 	%r97, %r3, 2;
	setp.ge.u32 	%p53, %r97, %r31;
	@%p53 bra 	$L__BB0_112;
	@%p44 bra 	$L__BB0_97;
	atom.global.add.f32 	%f154, [%rd8], %f194;
$L__BB0_97:
	@%p45 bra 	$L__BB0_99;
	atom.global.add.f32 	%f155, [%rd9+4], %f195;
$L__BB0_99:
	@%p46 bra 	$L__BB0_101;
	atom.global.add.f32 	%f156, [%rd9+8], %f196;
$L__BB0_101:
	@%p47 bra 	$L__BB0_103;
	atom.global.add.f32 	%f157, [%rd9+12], %f197;
$L__BB0_103:
	add.s32 	%r98, %r3, 3;
	setp.ge.u32 	%p58, %r98, %r31;
	@%p58 bra 	$L__BB0_112;
	@%p44 bra 	$L__BB0_106;
	add.s64 	%rd76, %rd8, %rd5;
	atom.global.add.f32 	%f158, [%rd76], %f198;
$L__BB0_106:
	@%p45 bra 	$L__BB0_108;
	atom.global.add.f32 	%f159, [%rd10+4], %f199;
$L__BB0_108:
	setp.ge.s32 	%p61, %r29, %r31;
	@%p61 bra 	$L__BB0_110;
	atom.global.add.f32 	%f160, [%rd10+8], %f200;
$L__BB0_110:
	setp.ge.s32 	%p62, %r12, %r31;
	@%p62 bra 	$L__BB0_112;
	atom.global.add.f32 	%f161, [%rd10+12], %f201;
$L__BB0_112:
	add.s32 	%r99, %r99, 32;
	setp.lt.s32 	%p63, %r99, %r31;
	@%p63 bra 	$L__BB0_2;
$L__BB0_113:
	ret;

}
	// .globl	_Z16SgemmNaiveKernelPfS_S_i
.visible .entry _Z16SgemmNaiveKernelPfS_S_i(
	.param .u64 .ptr .align 1 _Z16SgemmNaiveKernelPfS_S_i_param_0,
	.param .u64 .ptr .align 1 _Z16SgemmNaiveKernelPfS_S_i_param_1,
	.param .u64 .ptr .align 1 _Z16SgemmNaiveKernelPfS_S_i_param_2,
	.param .u32 _Z16SgemmNaiveKernelPfS_S_i_param_3
)
{
	.reg .pred 	%p<33>;
	.reg .b32 	%r<87>;
	.reg .b32 	%f<124>;
	.reg .b64 	%rd<38>;
	// demoted variable
	.shared .align 4 .b8 _ZZ16SgemmNaiveKernelPfS_S_iE5smemA[4224];
	// demoted variable
	.shared .align 4 .b8 _ZZ16SgemmNaiveKernelPfS_S_iE5smemB[4224];
	ld.param.u64 	%rd12, [_Z16SgemmNaiveKernelPfS_S_i_param_2];
	ld.param.u32 	%r32, [_Z16SgemmNaiveKernelPfS_S_i_param_3];
	mov.u32 	%r33, %tid.x;
	mov.u32 	%r34, %tid.y;
	shl.b32 	%r1, %r34, 2;
	shl.b32 	%r2, %r33, 2;
	setp.lt.s32 	%p1, %r32, 1;
	@%p1 bra 	$L__BB1_61;
	cvta.to.global.u64 	%rd13, %rd12;
	mov.u32 	%r36, %ctaid.x;
	shl.b32 	%r37, %r36, 5;
	mov.u32 	%r38, %ctaid.y;
	shl.b32 	%r39, %r38, 5;
	add.s32 	%r3, %r39, %r1;
	add.s32 	%r4, %r37, %r2;
	mul.lo.s32 	%r40, %r3, %r32;
	add.s32 	%r41, %r4, %r40;
	mul.wide.s32 	%rd14, %r41, 4;
	add.s64 	%rd1, %rd13, %rd14;
	cvt.u64.u32 	%rd15, %r40;
	cvt.s64.s32 	%rd16, %r4;
	add.s64 	%rd17, %rd16, %rd15;
	shl.b64 	%rd18, %rd17, 2;
	add.s64 	%rd2, %rd13, %rd18;
	add.s32 	%r42, %r40, %r32;
	mul.wide.u32 	%rd19, %r32, 4;
	add.s64 	%rd3, %rd1, %rd19;
	cvt.s64.s32 	%rd20, %r42;
	add.s64 	%rd21, %rd16, %rd20;
	shl.b64 	%rd22, %rd21, 2;
	add.s64 	%rd4, %rd13, %rd22;
	add.s32 	%r43, %r42, %r32;
	cvt.s64.s32 	%rd23, %r43;
	add.s64 	%rd24, %rd16, %rd23;
	shl.b64 	%rd25, %rd24, 2;
	add.s64 	%rd5, %rd13, %rd25;
	add.s32 	%r44, %r43, %r32;
	cvt.s64.s32 	%rd26, %r44;
	add.s64 	%rd27, %rd16, %rd26;
	shl.b64 	%rd28, %rd27, 2;
	add.s64 	%rd6, %rd13, %rd28;
	mov.b32 	%r78, 0;
$L__BB1_2:
	mov.u32 	%r46, %tid.y;
	mov.u32 	%r47, %tid.x;
	shl.b32 	%r48, %r47, 4;
	mad.lo.s32 	%r49, %r46, 528, %r48;
	or.b32  	%r50, %r49, 8;
	mov.u32 	%r51, _ZZ16SgemmNaiveKernelPfS_S_iE5smemB;
	add.s32 	%r79, %r51, %r50;
	mov.u32 	%r52, _ZZ16SgemmNaiveKernelPfS_S_iE5smemA;
	add.s32 	%r83, %r52, %r50;
	add.s32 	%r8, %r78, %r2;
	add.s32 	%r81, %r78, %r1;
	mad.lo.s32 	%r53, %r3, %r32, %r2;
	add.s32 	%r85, %r53, %r78;
	mad.lo.s32 	%r82, %r32, %r81, %r4;
	mov.b32 	%r80, 8;
	mov.u32 	%r84, %r3;
$L__BB1_3:
	max.s32 	%r54, %r84, %r8;
	setp.lt.s32 	%p2, %r54, %r32;
	@%p2 bra 	$L__BB1_5;
	mov.b32 	%r55, 0;
	st.shared.u32 	[%r83+-8], %r55;
	st.shared.u32 	[%r83+-4], %r55;
	st.shared.u32 	[%r83], %r55;
	st.shared.u32 	[%r83+4], %r55;
	bra.uni 	$L__BB1_12;
$L__BB1_5:
	ld.param.u64 	%rd36, [_Z16SgemmNaiveKernelPfS_S_i_param_0];
	add.s32 	%r56, %r8, 1;
	setp.ge.s32 	%p3, %r56, %r32;
	cvta.to.global.u64 	%rd29, %rd36;
	mul.wide.u32 	%rd30, %r85, 4;
	add.s64 	%rd7, %rd29, %rd30;
	ld.global.nc.f32 	%f46, [%rd7];
	st.shared.f32 	[%r83+-8], %f46;
	mov.f32 	%f102, 0f00000000;
	@%p3 bra 	$L__BB1_7;
	ld.global.nc.f32 	%f102, [%rd7+4];
$L__BB1_7:
	add.s32 	%r57, %r8, 2;
	setp.ge.s32 	%p4, %r57, %r32;
	st.shared.f32 	[%r83+-4], %f102;
	mov.f32 	%f103, 0f00000000;
	@%p4 bra 	$L__BB1_9;
	ld.global.nc.f32 	%f103, [%rd7+8];
$L__BB1_9:
	add.s32 	%r58, %r8, 3;
	setp.ge.s32 	%p5, %r58, %r32;
	st.shared.f32 	[%r83], %f103;
	mov.f32 	%f104, 0f00000000;
	@%p5 bra 	$L__BB1_11;
	ld.global.nc.f32 	%f104, [%rd7+12];
$L__BB1_11:
	st.shared.f32 	[%r83+4], %f104;
$L__BB1_12:
	max.s32 	%r59, %r81, %r4;
	setp.lt.s32 	%p6, %r59, %r32;
	@%p6 bra 	$L__BB1_14;
	mov.b32 	%r60, 0;
	st.shared.u32 	[%r79+-8], %r60;
	st.shared.u32 	[%r79+-4], %r60;
	st.shared.u32 	[%r79], %r60;
	st.shared.u32 	[%r79+4], %r60;
	bra.uni 	$L__BB1_21;
$L__BB1_14:
	ld.param.u64 	%rd37, [_Z16SgemmNaiveKernelPfS_S_i_param_1];
	add.s32 	%r61, %r4, 1;
	setp.ge.s32 	%p7, %r61, %r32;
	cvta.to.global.u64 	%rd31, %rd37;
	mul.wide.s32 	%rd32, %r82, 4;
	add.s64 	%rd8, %rd31, %rd32;
	ld.global.nc.f32 	%f50, [%rd8];
	st.shared.f32 	[%r79+-8], %f50;
	mov.f32 	%f105, 0f00000000;
	@%p7 bra 	$L__BB1_16;
	ld.global.nc.f32 	%f105, [%rd8+4];
$L__BB1_16:
	add.s32 	%r62, %r4, 2;
	setp.ge.s32 	%p8, %r62, %r32;
	st.shared.f32 	[%r79+-4], %f105;
	mov.f32 	%f106, 0f00000000;
	@%p8 bra 	$L__BB1_18;
	ld.global.nc.f32 	%f106, [%rd8+8];
$L__BB1_18:
	add.s32 	%r63, %r4, 3;
	setp.ge.s32 	%p9, %r63, %r32;
	st.shared.f32 	[%r79], %f106;
	mov.f32 	%f107, 0f00000000;
	@%p9 bra 	$L__BB1_20;
	ld.global.nc.f32 	%f107, [%rd8+12];
$L__BB1_20:
	st.shared.f32 	[%r79+4], %f107;
$L__BB1_21:
	add.s32 	%r85, %r85, %r32;
	add.s32 	%r84, %r84, 1;
	add.s32 	%r83, %r83, 132;
	add.s32 	%r82, %r82, %r32;
	add.s32 	%r81, %r81, 1;
	add.s32 	%r80, %r80, 132;
	add.s32 	%r79, %r79, 132;
	setp.ne.s32 	%p10, %r80, 536;
	@%p10 bra 	$L__BB1_3;
	bar.sync 	0;
	mov.b32 	%r86, 0;
	mov.f32 	%f108, 0f00000000;
	mov.f32 	%f109, %f108;
	mov.f32 	%f110, %f108;
	mov.f32 	%f111, %f108;
	mov.f32 	%f112, %f108;
	mov.f32 	%f113, %f108;
	mov.f32 	%f114, %f108;
	mov.f32 	%f115, %f108;
	mov.f32 	%f116, %f108;
	mov.f32 	%f117, %f108;
	mov.f32 	%f118, %f108;
	mov.f32 	%f119, %f108;
	mov.f32 	%f120, %f108;
	mov.f32 	%f121, %f108;
	mov.f32 	%f122, %f108;
	mov.f32 	%f123, %f108;
$L__BB1_23:
	shl.b32 	%r65, %r86, 2;
	mov.u32 	%r66, _ZZ16SgemmNaiveKernelPfS_S_iE5smemA;
	add.s32 	%r67, %r66, %r65;
	mad.lo.s32 	%r68, %r1, 132, %r67;
	ld.shared.f32 	%f54, [%r68];
	ld.shared.f32 	%f55, [%r68+132];
	ld.shared.f32 	%f56, [%r68+264];
	ld.shared.f32 	%f57, [%r68+396];
	mov.u32 	%r69, _ZZ16SgemmNaiveKernelPfS_S_iE5smemB;
	mad.lo.s32 	%r70, %r86, 132, %r69;
	shl.b32 	%r71, %r2, 2;
	add.s32 	%r72, %r70, %r71;
	ld.shared.f32 	%f58, [%r72];
	ld.shared.f32 	%f59, [%r72+4];
	ld.shared.f32 	%f60, [%r72+8];
	ld.shared.f32 	%f61, [%r72+12];
	fma.rn.f32 	%f62, %f54, %f58, %f115;
	fma.rn.f32 	%f63, %f54, %f59, %f114;
	fma.rn.f32 	%f64, %f54, %f60, %f113;
	fma.rn.f32 	%f65, %f54, %f61, %f112;
	fma.rn.f32 	%f66, %f55, %f58, %f111;
	fma.rn.f32 	%f67, %f55, %f59, %f110;
	fma.rn.f32 	%f68, %f55, %f60, %f109;
	fma.rn.f32 	%f69, %f55, %f61, %f108;
	fma.rn.f32 	%f70, %f56, %f58, %f116;
	fma.rn.f32 	%f71, %f56, %f59, %f117;
	fma.rn.f32 	%f72, %f56, %f60, %f118;
	fma.rn.f32 	%f73, %f56, %f61, %f119;
	fma.rn.f32 	%f74, %f57, %f58, %f120;
	fma.rn.f32 	%f75, %f57, %f59, %f121;
	fma.rn.f32 	%f76, %f57, %f60, %f122;
	fma.rn.f32 	%f77, %f57, %f61, %f123;
	ld.shared.f32 	%f78, [%r68+4];
	ld.shared.f32 	%f79, [%r68+136];
	ld.shared.f32 	%f80, [%r68+268];
	ld.shared.f32 	%f81, [%r68+400];
	ld.shared.f32 	%f82, [%r72+132];
	ld.shared.f32 	%f83, [%r72+136];
	ld.shared.f32 	%f84, [%r72+140];
	ld.shared.f32 	%f85, [%r72+144];
	fma.rn.f32 	%f115, %f78, %f82, %f62;
	fma.rn.f32 	%f114, %f78, %f83, %f63;
	fma.rn.f32 	%f113, %f78, %f84, %f64;
	fma.rn.f32 	%f112, %f78, %f85, %f65;
	fma.rn.f32 	%f111, %f79, %f82, %f66;
	fma.rn.f32 	%f110, %f79, %f83, %f67;
	fma.rn.f32 	%f109, %f79, %f84, %f68;
	fma.rn.f32 	%f108, %f79, %f85, %f69;
	fma.rn.f32 	%f116, %f80, %f82, %f70;
	fma.rn.f32 	%f117, %f80, %f83, %f71;
	fma.rn.f32 	%f118, %f80, %f84, %f72;
	fma.rn.f32 	%f119, %f80, %f85, %f73;
	fma.rn.f32 	%f120, %f81, %f82, %f74;
	fma.rn.f32 	%f121, %f81, %f83, %f75;
	fma.rn.f32 	%f122, %f81, %f84, %f76;
	fma.rn.f32 	%f123, %f81, %f85, %f77;
	add.s32 	%r86, %r86, 2;
	setp.ne.s32 	%p11, %r86, 32;
	@%p11 bra 	$L__BB1_23;
	setp.ge.u32 	%p12, %r3, %r32;
	bar.sync 	0;
	@%p12 bra 	$L__BB1_60;
	setp.ge.s32 	%p13, %r4, %r32;
	@%p13 bra 	$L__BB1_27;
	atom.global.add.f32 	%f86, [%rd1], %f115;
$L__BB1_27:
	add.s32 	%r73, %r4, 1;
	setp.ge.s32 	%p14, %r73, %r32;
	@%p14 bra 	$L__BB1_29;
	atom.global.add.f32 	%f87, [%rd2+4], %f114;
$L__BB1_29:
	add.s32 	%r74, %r4, 2;
	setp.ge.s32 	%p15, %r74, %r32;
	@%p15 bra 	$L__BB1_31;
	atom.global.add.f32 	%f88, [%rd2+8], %f113;
$L__BB1_31:
	add.s32 	%r28, %r4, 3;
	setp.ge.s32 	%p16, %r28, %r32;
	@%p16 bra 	$L__BB1_33;
	atom.global.add.f32 	%f89, [%rd2+12], %f112;
$L__BB1_33:
	add.s32 	%r75, %r3, 1;
	setp.ge.u32 	%p17, %r75, %r32;
	@%p17 bra 	$L__BB1_60;
	setp.ge.s32 	%p18, %r4, %r32;
	@%p18 bra 	$L__BB1_36;
	atom.global.add.f32 	%f90, [%rd3], %f111;
$L__BB1_36:
	setp.ge.s32 	%p19, %r73, %r32;
	@%p19 bra 	$L__BB1_38;
	atom.global.add.f32 	%f91, [%rd4+4], %f110;
$L__BB1_38:
	setp.ge.s32 	%p20, %r74, %r32;
	@%p20 bra 	$L__BB1_40;
	atom.global.add.f32 	%f92, [%rd4+8], %f109;
$L__BB1_40:
	setp.ge.s32 	%p21, %r28, %r32;
	@%p21 bra 	$L__BB1_42;
	atom.global.add.f32 	%f93, [%rd4+12], %f108;
$L__BB1_42:
	add.s32 	%r76, %r3, 2;
	setp.ge.u32 	%p22, %r76, %r32;
	@%p22 bra 	$L__BB1_60;
	mul.wide.u32 	%rd33, %r32, 4;
	add.s64 	%rd9, %rd3, %rd33;
	setp.ge.s32 	%p23, %r4, %r32;
	@%p23 bra 	$L__BB1_45;
	atom.global.add.f32 	%f94, [%rd9], %f116;
$L__BB1_45:
	setp.ge.s32 	%p24, %r73, %r32;
	@%p24 bra 	$L__BB1_47;
	atom.global.add.f32 	%f95, [%rd5+4], %f117;
$L__BB1_47:
	setp.ge.s32 	%p25, %r74, %r32;
	@%p25 bra 	$L__BB1_49;
	atom.global.add.f32 	%f96, [%rd5+8], %f118;
$L__BB1_49:
	setp.ge.s32 	%p26, %r28, %r32;
	@%p26 bra 	$L__BB1_51;
	atom.global.add.f32 	%f97, [%rd5+12], %f119;
$L__BB1_51:
	add.s32 	%r77, %r3, 3;
	setp.ge.u32 	%p27, %r77, %r32;
	@%p27 bra 	$L__BB1_60;
	setp.ge.s32 	%p28, %r4, %r32;
	@%p28 bra 	$L__BB1_54;
	add.s64 	%rd35, %rd9, %rd33;
	atom.global.add.f32 	%f98, [%rd35], %f120;
$L__BB1_54:
	setp.ge.s32 	%p29, %r73, %r32;
	@%p29 bra 	$L__BB1_56;
	atom.global.add.f32 	%f99, [%rd6+4], %f121;
$L__BB1_56:
	setp.ge.s32 	%p30, %r74, %r32;
	@%p30 bra 	$L__BB1_58;
	atom.global.add.f32 	%f100, [%rd6+8], %f122;
$L__BB1_58:
	setp.ge.s32 	%p31, %r28, %r32;
	@%p31 bra 	$L__BB1_60;
	atom.global.add.f32 	%f101, [%rd6+12], %f123;
$L__BB1_60:
	add.s32 	%r78, %r78, 32;
	setp.lt.s32 	%p32, %r78, %r32;
	@%p32 bra 	$L__BB1_2;
$L__BB1_61:
	ret;

}
	// .globl	_Z12scale_kernelPfif
.visible .entry _Z12scale_kernelPfif(
	.param .u64 .ptr .align 1 _Z12scale_kernelPfif_param_0,
	.param .u32 _Z12scale_kernelPfif_param_1,
	.param .f32 _Z12scale_kernelPfif_param_2
)
{
	.reg .pred 	%p<2>;
	.reg .b32 	%r<7>;
	.reg .b32 	%f<4>;
	.reg .b64 	%rd<5>;

	ld.param.u64 	%rd1, [_Z12scale_kernelPfif_param_0];
	ld.param.u32 	%r2, [_Z12scale_kernelPfif_param_1];
	ld.param.f32 	%f1, [_Z12scale_kernelPfif_param_2];
	mov.u32 	%r3, %ctaid.x;
	mov.u32 	%r4, %ntid.x;
	mov.u32 	%r5, %tid.x;
	mad.lo.s32 	%r1, %r3, %r4, %r5;
	mul.lo.s32 	%r6, %r2, %r2;
	setp.ge.s32 	%p1, %r1, %r6;
	@%p1 bra 	$L__BB2_2;
	cvta.to.global.u64 	%rd2, %rd1;
	mul.wide.s32 	%rd3, %r1, 4;
	add.s64 	%rd4, %rd2, %rd3;
	ld.global.f32 	%f2, [%rd4];
	mul.f32 	%f3, %f1, %f2;
	st.global.f32 	[%rd4], %f3;
$L__BB2_2:
	ret;

}
	// .globl	_Z14softmax_kernelPfi
.visible .entry _Z14softmax_kernelPfi(
	.param .u64 .ptr .align 1 _Z14softmax_kernelPfi_param_0,
	.param .u32 _Z14softmax_kernelPfi_param_1
)
{
	.reg .pred 	%p<13>;
	.reg .b32 	%r<36>;
	.reg .b32 	%f<40>;
	.reg .b64 	%rd<9>;

	ld.param.u64 	%rd2, [_Z14softmax_kernelPfi_param_0];
	ld.param.u32 	%r19, [_Z14softmax_kernelPfi_param_1];
	cvta.to.global.u64 	%rd1, %rd2;
	mov.u32 	%r1, %ctaid.x;
	mov.u32 	%r35, %tid.x;
	setp.ge.s32 	%p1, %r35, %r19;
	mov.f32 	%f37, 0fFF800000;
	@%p1 bra 	$L__BB3_3;
	mul.lo.s32 	%r3, %r19, %r1;
	mov.f32 	%f37, 0fFF800000;
	mov.u32 	%r4, %ntid.x;
	mov.u32 	%r31, %r35;
$L__BB3_2:
	add.s32 	%r20, %r31, %r3;
	mul.wide.s32 	%rd3, %r20, 4;
	add.s64 	%rd4, %rd1, %rd3;
	ld.global.f32 	%f11, [%rd4];
	max.f32 	%f37, %f37, %f11;
	add.s32 	%r31, %r31, %r4;
	setp.lt.s32 	%p2, %r31, %r19;
	@%p2 bra 	$L__BB3_2;
$L__BB3_3:
	shl.b32 	%r21, %r35, 2;
	mov.u32 	%r22, shared_data;
	add.s32 	%r7, %r22, %r21;
	st.shared.f32 	[%r7], %f37;
	bar.sync 	0;
	mov.u32 	%r8, %ntid.x;
	setp.lt.u32 	%p3, %r8, 2;
	@%p3 bra 	$L__BB3_8;
	mov.u32 	%r32, %r8;
$L__BB3_5:
	shr.u32 	%r10, %r32, 1;
	setp.ge.u32 	%p4, %r35, %r10;
	@%p4 bra 	$L__BB3_7;
	ld.shared.f32 	%f12, [%r7];
	shl.b32 	%r23, %r10, 2;
	add.s32 	%r24, %r7, %r23;
	ld.shared.f32 	%f13, [%r24];
	max.f32 	%f14, %f12, %f13;
	st.shared.f32 	[%r7], %f14;
$L__BB3_7:
	bar.sync 	0;
	setp.gt.u32 	%p5, %r32, 3;
	mov.u32 	%r32, %r10;
	@%p5 bra 	$L__BB3_5;
$L__BB3_8:
	setp.ge.s32 	%p6, %r35, %r19;
	mov.f32 	%f39, 0f00000000;
	@%p6 bra 	$L__BB3_11;
	ld.shared.f32 	%f4, [shared_data];
	mul.lo.s32 	%r11, %r19, %r1;
	mov.f32 	%f39, 0f00000000;
	mov.u32 	%r33, %r35;
$L__BB3_10:
	add.s32 	%r25, %r33, %r11;
	mul.wide.s32 	%rd5, %r25, 4;
	add.s64 	%rd6, %rd1, %rd5;
	ld.global.f32 	%f17, [%rd6];
	sub.f32 	%f18, %f17, %f4;
	fma.rn.f32 	%f19, %f18, 0f3BBB989D, 0f3F000000;
	cvt.sat.f32.f32 	%f20, %f19;
	mov.f32 	%f21, 0f4B400001;
	mov.f32 	%f22, 0f437C0000;
	fma.rm.f32 	%f23, %f20, %f22, %f21;
	add.f32 	%f24, %f23, 0fCB40007F;
	neg.f32 	%f25, %f24;
	fma.rn.f32 	%f26, %f18, 0f3FB8AA3B, %f25;
	fma.rn.f32 	%f27, %f18, 0f32A57060, %f26;
	mov.b32 	%r26, %f23;
	shl.b32 	%r27, %r26, 23;
	mov.b32 	%f28, %r27;
	ex2.approx.ftz.f32 	%f29, %f27;
	mul.f32 	%f30, %f29, %f28;
	st.global.f32 	[%rd6], %f30;
	add.f32 	%f39, %f39, %f30;
	add.s32 	%r33, %r33, %r8;
	setp.lt.s32 	%p7, %r33, %r19;
	@%p7 bra 	$L__BB3_10;
$L__BB3_11:
	setp.lt.u32 	%p8, %r8, 2;
	st.shared.f32 	[%r7], %f39;
	bar.sync 	0;
	@%p8 bra 	$L__BB3_16;
	mov.u32 	%r34, %r8;
$L__BB3_13:
	shr.u32 	%r15, %r34, 1;
	setp.ge.u32 	%p9, %r35, %r15;
	@%p9 bra 	$L__BB3_15;
	shl.b32 	%r28, %r15, 2;
	add.s32 	%r29, %r7, %r28;
	ld.shared.f32 	%f31, [%r29];
	ld.shared.f32 	%f32, [%r7];
	add.f32 	%f33, %f31, %f32;
	st.shared.f32 	[%r7], %f33;
$L__BB3_15:
	bar.sync 	0;
	setp.gt.u32 	%p10, %r34, 3;
	mov.u32 	%r34, %r15;
	@%p10 bra 	$L__BB3_13;
$L__BB3_16:
	setp.ge.s32 	%p11, %r35, %r19;
	@%p11 bra 	$L__BB3_19;
	ld.shared.f32 	%f8, [shared_data];
	mul.lo.s32 	%r16, %r19, %r1;
$L__BB3_18:
	add.s32 	%r30, %r35, %r16;
	mul.wide.s32 	%rd7, %r30, 4;
	add.s64 	%rd8, %rd1, %rd7;
	ld.global.f32 	%f34, [%rd8];
	div.rn.f32 	%f35, %f34, %f8;
	st.global.f32 	[%rd8], %f35;
	add.s32 	%r35, %r35, %r8;
	setp.lt.s32 	%p12, %r35, %r19;
	@%p12 bra 	$L__BB3_18;
$L__BB3_19:
	ret;

}


// ===== COMPILED SASS (sm_100) =====

	.target	sm_100

	.elftype	@"ET_EXEC"


//--------------------- .note.nv.tkinfo           --------------------------
	.section	.note.nv.tkinfo,"",@"SHT_NOTE"
	.sectionflags	@"SHF_NOTE_NV_TKINFO"
	.tkinfo
        /*0018*/ 	.word	0x00000002
        /*0030*/ 	.string	""
        /*0030*/ 	.string	"ptxas"
        /*0030*/ 	.string	"Cuda compilation tools, release 13.0, V13.0.88"
        /*0030*/ 	.string	"Build cuda_13.0.r13.0/compiler.36424714_0"
        /*0030*/ 	.string	"-arch sm_100 -m 64 "



//--------------------- .note.nv.cuinfo           --------------------------
	.section	.note.nv.cuinfo,"",@"SHT_NOTE"
	.sectionflags	@"SHF_NOTE_NV_CUINFO"
        /*0018*/ 	.short	0x0002
        /*001a*/ 	.short	0x0064
        /*001c*/ 	.short	0x0082
	.zero		2


//--------------------- .nv.info                  --------------------------
	.section	.nv.info,"",@"SHT_CUDA_INFO"
	.align	4


	//----- nvinfo : EIATTR_REGCOUNT
	.align		4
        /*0000*/ 	.byte	0x04, 0x2f
        /*0002*/ 	.short	(.L_1 - .L_0)
	.align		4
.L_0:
        /*0004*/ 	.word	index@(_Z21SgemmNaiveTransKernelPfS_S_i)
        /*0008*/ 	.word	0x00000042


	//----- nvinfo : EIATTR_FRAME_SIZE
	.align		4
.L_1:
        /*000c*/ 	.byte	0x04, 0x11
        /*000e*/ 	.short	(.L_3 - .L_2)
	.align		4
.L_2:
        /*0010*/ 	.word	index@(_Z21SgemmNaiveTransKernelPfS_S_i)
        /*0014*/ 	.word	0x00000000


	//----- nvinfo : EIATTR_REGCOUNT
	.align		4
.L_3:
        /*0018*/ 	.byte	0x04, 0x2f
        /*001a*/ 	.short	(.L_5 - .L_4)
	.align		4
.L_4:
        /*001c*/ 	.word	index@(_Z16SgemmNaiveKernelPfS_S_i)
        /*0020*/ 	.word	0x00000038


	//----- nvinfo : EIATTR_FRAME_SIZE
	.align		4
.L_5:
        /*0024*/ 	.byte	0x04, 0x11
        /*0026*/ 	.short	(.L_7 - .L_6)
	.align		4
.L_6:
        /*0028*/ 	.word	index@(_Z16SgemmNaiveKernelPfS_S_i)
        /*002c*/ 	.word	0x00000000


	//----- nvinfo : EIATTR_REGCOUNT
	.align		4
.L_7:
        /*0030*/ 	.byte	0x04, 0x2f
        /*0032*/ 	.short	(.L_9 - .L_8)
	.align		4
.L_8:
        /*0034*/ 	.word	index@(_Z12scale_kernelPfif)
        /*0038*/ 	.word	0x00000008


	//----- nvinfo : EIATTR_FRAME_SIZE
	.align		4
.L_9:
        /*003c*/ 	.byte	0x04, 0x11
        /*003e*/ 	.short	(.L_11 - .L_10)
	.align		4
.L_10:
        /*0040*/ 	.word	index@(_Z12scale_kernelPfif)
        /*0044*/ 	.word	0x00000000


	//----- nvinfo : EIATTR_REGCOUNT
	.align		4
.L_11:
        /*0048*/ 	.byte	0x04, 0x2f
        /*004a*/ 	.short	(.L_13 - .L_12)
	.align		4
.L_12:
        /*004c*/ 	.word	index@(_Z14softmax_kernelPfi)
        /*0050*/ 	.word	0x00000016


	//----- nvinfo : EIATTR_FRAME_SIZE
	.align		4
.L_13:
        /*0054*/ 	.byte	0x04, 0x11
        /*0056*/ 	.short	(.L_15 - .L_14)
	.align		4
.L_14:
        /*0058*/ 	.word	index@($__internal_0_$__cuda_sm3x_div_rn_noftz_f32_slowpath)
        /*005c*/ 	.word	0x00000000


	//----- nvinfo : EIATTR_FRAME_SIZE
	.align		4
.L_15:
        /*0060*/ 	.byte	0x04, 0x11
        /*0062*/ 	.short	(.L_17 - .L_16)
	.align		4
.L_16:
        /*0064*/ 	.word	index@(_Z14softmax_kernelPfi)
        /*0068*/ 	.word	0x00000000


	//----- nvinfo : EIATTR_MIN_STACK_SIZE
	.align		4
.L_17:
        /*006c*/ 	.byte	0x04, 0x12
        /*006e*/ 	.short	(.L_19 - .L_18)
	.align		4
.L_18:
        /*0070*/ 	.word	index@(_Z14softmax_kernelPfi)
        /*0074*/ 	.word	0x00000000


	//----- nvinfo : EIATTR_MIN_STACK_SIZE
	.align		4
.L_19:
        /*0078*/ 	.byte	0x04, 0x12
        /*007a*/ 	.short	(.L_21 - .L_20)
	.align		4
.L_20:
        /*007c*/ 	.word	index@(_Z12scale_kernelPfif)
        /*0080*/ 	.word	0x00000000


	//----- nvinfo : EIATTR_MIN_STACK_SIZE
	.align		4
.L_21:
        /*0084*/ 	.byte	0x04, 0x12
        /*0086*/ 	.short	(.L_23 - .L_22)
	.align		4
.L_22:
        /*0088*/ 	.word	index@(_Z16SgemmNaiveKernelPfS_S_i)
        /*008c*/ 	.word	0x00000000


	//----- nvinfo : EIATTR_MIN_STACK_SIZE
	.align		4
.L_23:
        /*0090*/ 	.byte	0x04, 0x12
        /*0092*/ 	.short	(.L_25 - .L_24)
	.align		4
.L_24:
        /*0094*/ 	.word	index@(_Z21SgemmNaiveTransKernelPfS_S_i)
        /*0098*/ 	.word	0x00000000
.L_25:


//--------------------- .nv.compat                --------------------------
	.section	.nv.compat,"",@"SHT_CUDA_COMPAT_INFO"
	.align	4
        /*0000*/ 	.byte	0x02, 0x09, 0x00, 0x00, 0x02, 0x02, 0x01, 0x00, 0x02, 0x05, 0x05, 0x00, 0x03, 0x07, 0x01, 0x01
        /*0010*/ 	.byte	0x02, 0x03, 0x00, 0x00, 0x02, 0x06, 0x01, 0x00, 0x04, 0x0b, 0x08, 0x00, 0x01, 0x00, 0x00, 0x00
        /*0020*/ 	.byte	0x00, 0x00, 0x00, 0x00


//--------------------- .nv.info._Z14softmax_kernelPfi --------------------------
	.section	.nv.info._Z14softmax_kernelPfi,"",@"SHT_CUDA_INFO"
	.sectionflags	@""
	.align	4


	//----- nvinfo : EIATTR_CUDA_API_VERSION
	.align		4
        /*0000*/ 	.byte	0x04, 0x37
        /*0002*/ 	.short	(.L_27 - .L_26)
.L_26:
        /*0004*/ 	.word	0x00000082


	//----- nvinfo : EIATTR_KPARAM_INFO
	.align		4
.L_27:
        /*0008*/ 	.byte	0x04, 0x17
        /*000a*/ 	.short	(.L_29 - .L_28)
.L_28:
        /*000c*/ 	.word	0x00000000
        /*0010*/ 	.short	0x0001
        /*0012*/ 	.short	0x0008
        /*0014*/ 	.byte	0x00, 0xf0, 0x11, 0x00


	//----- nvinfo : EIATTR_KPARAM_INFO
	.align		4
.L_29:
        /*0018*/ 	.byte	0x04, 0x17
        /*001a*/ 	.short	(.L_31 - .L_30)
.L_30:
        /*001c*/ 	.word	0x00000000
        /*0020*/ 	.short	0x0000
        /*0022*/ 	.short	0x0000
        /*0024*/ 	.byte	0x00, 0xf5, 0x21, 0x00


	//----- nvinfo : EIATTR_SPARSE_MMA_MASK
	.align		4
.L_31:
        /*0028*/ 	.byte	0x03, 0x50
        /*002a*/ 	.short	0x0000


	//----- nvinfo : EIATTR_MAXREG_COUNT
	.align		4
        /*002c*/ 	.byte	0x03, 0x1b
        /*002e*/ 	.short	0x00ff


	//----- nvinfo : EIATTR_NUM_BARRIERS
	.align		4
        /*0030*/ 	.byte	0x02, 0x4c
        /*0032*/ 	.byte	0x01
	.zero		1


	//----- nvinfo : EIATTR_MERCURY_ISA_VERSION
	.align		4
        /*0034*/ 	.byte	0x03, 0x5f
        /*0036*/ 	.short	0x0101


	//----- nvinfo : EIATTR_VRC_CTA_INIT_COUNT
	.align		4
        /*0038*/ 	.byte	0x02, 0x4a
	.zero		1
	.zero		1


	//----- nvinfo : EIATTR_EXIT_INSTR_OFFSETS
	.align		4
        /*003c*/ 	.byte	0x04, 0x1c
        /*003e*/ 	.short	(.L_33 - .L_32)


	//   ....[0]....
.L_32:
        /*0040*/ 	.word	0x000005c0


	//   ....[1]....
        /*0044*/ 	.word	0x00000780


	//----- nvinfo : EIATTR_CRS_STACK_SIZE
	.align		4
.L_33:
        /*0048*/ 	.byte	0x04, 0x1e
        /*004a*/ 	.short	(.L_35 - .L_34)
.L_34:
        /*004c*/ 	.word	0x00000000


	//----- nvinfo : EIATTR_CBANK_PARAM_SIZE
	.align		4
.L_35:
        /*0050*/ 	.byte	0x03, 0x19
        /*0052*/ 	.short	0x000c


	//----- nvinfo : EIATTR_PARAM_CBANK
	.align		4
        /*0054*/ 	.byte	0x04, 0x0a
        /*0056*/ 	.short	(.L_37 - .L_36)
	.align		4
.L_36:
        /*0058*/ 	.word	index@(.nv.constant0._Z14softmax_kernelPfi)
        /*005c*/ 	.short	0x0380
        /*005e*/ 	.short	0x000c


	//----- nvinfo : EIATTR_SW_WAR
	.align		4
.L_37:
        /*0060*/ 	.byte	0x04, 0x36
        /*0062*/ 	.short	(.L_39 - .L_38)
.L_38:
        /*0064*/ 	.word	0x00000008
.L_39:


//--------------------- .nv.info._Z12scale_kernelPfif --------------------------
	.section	.nv.info._Z12scale_kernelPfif,"",@"SHT_CUDA_INFO"
	.sectionflags	@""
	.align	4


	//----- nvinfo : EIATTR_CUDA_API_VERSION
	.align		4
        /*0000*/ 	.byte	0x04, 0x37
        /*0002*/ 	.short	(.L_41 - .L_40)
.L_40:
        /*0004*/ 	.word	0x00000082


	//----- nvinfo : EIATTR_KPARAM_INFO
	.align		4
.L_41:
        /*0008*/ 	.byte	0x04, 0x17
        /*000a*/ 	.short	(.L_43 - .L_42)
.L_42:
        /*000c*/ 	.word	0x00000000
        /*0010*/ 	.short	0x0002
        /*0012*/ 	.short	0x000c
        /*0014*/ 	.byte	0x00, 0xf0, 0x11, 0x00


	//----- nvinfo : EIATTR_KPARAM_INFO
	.align		4
.L_43:
        /*0018*/ 	.byte	0x04, 0x17
        /*001a*/ 	.short	(.L_45 - .L_44)
.L_44:
        /*001c*/ 	.word	0x00000000
        /*0020*/ 	.short	0x0001
        /*0022*/ 	.short	0x0008
        /*0024*/ 	.byte	0x00, 0xf0, 0x11, 0x00


	//----- nvinfo : EIATTR_KPARAM_INFO
	.align		4
.L_45:
        /*0028*/ 	.byte	0x04, 0x17
        /*002a*/ 	.short	(.L_47 - .L_46)
.L_46:
        /*002c*/ 	.word	0x00000000
        /*0030*/ 	.short	0x0000
        /*0032*/ 	.short	0x0000
        /*0034*/ 	.byte	0x00, 0xf5, 0x21, 0x00


	//----- nvinfo : EIATTR_SPARSE_MMA_MASK
	.align		4
.L_47:
        /*0038*/ 	.byte	0x03, 0x50
        /*003a*/ 	.short	0x0000


	//----- nvinfo : EIATTR_MAXREG_COUNT
	.align		4
        /*003c*/ 	.byte	0x03, 0x1b
        /*003e*/ 	.short	0x00ff


	//----- nvinfo : EIATTR_MERCURY_ISA_VERSION
	.align		4
        /*0040*/ 	.byte	0x03, 0x5f
        /*0042*/ 	.short	0x0101


	//----- nvinfo : EIATTR_VRC_CTA_INIT_COUNT
	.align		4
        /*0044*/ 	.byte	0x02, 0x4a
	.zero		1
	.zero		1


	//----- nvinfo : EIATTR_EXIT_INSTR_OFFSETS
	.align		4
        /*0048*/ 	.byte	0x04, 0x1c
        /*004a*/ 	.short	(.L_49 - .L_48)


	//   ....[0]....
.L_48:
        /*004c*/ 	.word	0x00000080


	//   ....[1]....
        /*0050*/ 	.word	0x00000100


	//----- nvinfo : EIATTR_CBANK_PARAM_SIZE
	.align		4
.L_49:
        /*0054*/ 	.byte	0x03, 0x19
        /*0056*/ 	.short	0x0010


	//----- nvinfo : EIATTR_PARAM_CBANK
	.align		4
        /*0058*/ 	.byte	0x04, 0x0a
        /*005a*/ 	.short	(.L_51 - .L_50)
	.align		4
.L_50:
        /*005c*/ 	.word	index@(.nv.constant0._Z12scale_kernelPfif)
        /*0060*/ 	.short	0x0380
        /*0062*/ 	.short	0x0010


	//----- nvinfo : EIATTR_SW_WAR
	.align		4
.L_51:
        /*0064*/ 	.byte	0x04, 0x36
        /*0066*/ 	.short	(.L_53 - .L_52)
.L_52:
        /*0068*/ 	.word	0x00000008
.L_53:


//--------------------- .nv.info._Z16SgemmNaiveKernelPfS_S_i --------------------------
	.section	.nv.info._Z16SgemmNaiveKernelPfS_S_i,"",@"SHT_CUDA_INFO"
	.sectionflags	@""
	.align	4


	//----- nvinfo : EIATTR_CUDA_API_VERSION
	.align		4
        /*0000*/ 	.byte	0x04, 0x37
        /*0002*/ 	.short	(.L_55 - .L_54)
.L_54:
        /*0004*/ 	.word	0x00000082


	//----- nvinfo : EIATTR_KPARAM_INFO
	.align		4
.L_55:
        /*0008*/ 	.byte	0x04, 0x17
        /*000a*/ 	.short	(.L_57 - .L_56)
.L_56:
        /*000c*/ 	.word	0x00000000
        /*0010*/ 	.short	0x0003
        /*0012*/ 	.short	0x0018
        /*0014*/ 	.byte	0x00, 0xf0, 0x11, 0x00


	//----- nvinfo : EIATTR_KPARAM_INFO
	.align		4
.L_57:
        /*0018*/ 	.byte	0x04, 0x17
        /*001a*/ 	.short	(.L_59 - .L_58)
.L_58:
        /*001c*/ 	.word	0x00000000
        /*0020*/ 	.short	0x0002
        /*0022*/ 	.short	0x0010
        /*0024*/ 	.byte	0x00, 0xf5, 0x21, 0x00


	//----- nvinfo : EIATTR_KPARAM_INFO
	.align		4
.L_59:
        /*0028*/ 	.byte	0x04, 0x17
        /*002a*/ 	.short	(.L_61 - .L_60)
.L_60:
        /*002c*/ 	.word	0x00000000
        /*0030*/ 	.short	0x0001
        /*0032*/ 	.short	0x0008
        /*0034*/ 	.byte	0x00, 0xf5, 0x21, 0x00


	//----- nvinfo : EIATTR_KPARAM_INFO
	.align		4
.L_61:
        /*0038*/ 	.byte	0x04, 0x17
        /*003a*/ 	.short	(.L_63 - .L_62)
.L_62:
        /*003c*/ 	.word	0x00000000
        /*0040*/ 	.short	0x0000
        /*0042*/ 	.short	0x0000
        /*0044*/ 	.byte	0x00, 0xf5, 0x21, 0x00


	//----- nvinfo : EIATTR_SPARSE_MMA_MASK
	.align		4
.L_63:
        /*0048*/ 	.byte	0x03, 0x50
        /*004a*/ 	.short	0x0000


	//----- nvinfo : EIATTR_MAXREG_COUNT
	.align		4
        /*004c*/ 	.byte	0x03, 0x1b
        /*004e*/ 	.short	0x00ff


	//----- nvinfo : EIATTR_NUM_BARRIERS
	.align		4
        /*0050*/ 	.byte	0x02, 0x4c
        /*0052*/ 	.byte	0x01
	.zero		1


	//----- nvinfo : EIATTR_MERCURY_ISA_VERSION
	.align		4
        /*0054*/ 	.byte	0x03, 0x5f
        /*0056*/ 	.short	0x0101


	//----- nvinfo : EIATTR_VRC_CTA_INIT_COUNT
	.align		4
        /*0058*/ 	.byte	0x02, 0x4a
	.zero		1
	.zero		1


	//----- nvinfo : EIATTR_EXIT_INSTR_OFFSETS
	.align		4
        /*005c*/ 	.byte	0x04, 0x1c
        /*005e*/ 	.short	(.L_65 - .L_64)


	//   ....[0]....
.L_64:
        /*0060*/ 	.word	0x00000030


	//   ....[1]....
        /*0064*/ 	.word	0x00001b50


	//----- nvinfo : EIATTR_CRS_STACK_SIZE
	.align		4
.L_65:
        /*0068*/ 	.byte	0x04, 0x1e
        /*006a*/ 	.short	(.L_67 - .L_66)
.L_66:
        /*006c*/ 	.word	0x00000000


	//----- nvinfo : EIATTR_CBANK_PARAM_SIZE
	.align		4
.L_67:
        /*0070*/ 	.byte	0x03, 0x19
        /*0072*/ 	.short	0x001c


	//----- nvinfo : EIATTR_PARAM_CBANK
	.align		4
        /*0074*/ 	.byte	0x04, 0x0a
        /*0076*/ 	.short	(.L_69 - .L_68)
	.align		4
.L_68:
        /*0078*/ 	.word	index@(.nv.constant0._Z16SgemmNaiveKernelPfS_S_i)
        /*007c*/ 	.short	0x0380
        /*007e*/ 	.short	0x001c


	//----- nvinfo : EIATTR_SW_WAR
	.align		4
.L_69:
        /*0080*/ 	.byte	0x04, 0x36
        /*0082*/ 	.short	(.L_71 - .L_70)
.L_70:
        /*0084*/ 	.word	0x00000008
.L_71:


//--------------------- .nv.info._Z21SgemmNaiveTransKernelPfS_S_i --------------------------
	.section	.nv.info._Z21SgemmNaiveTransKernelPfS_S_i,"",@"SHT_CUDA_INFO"
	.sectionflags	@""
	.align	4


	//----- nvinfo : EIATTR_CUDA_API_VERSION
	.align		4
        /*0000*/ 	.byte	0x04, 0x37
        /*0002*/ 	.short	(.L_73 - .L_72)
.L_72:
        /*0004*/ 	.word	0x00000082


	//----- nvinfo : EIATTR_KPARAM_INFO
	.align		4
.L_73:
        /*0008*/ 	.byte	0x04, 0x17
        /*000a*/ 	.short	(.L_75 - .L_74)
.L_74:
        /*000c*/ 	.word	0x00000000
        /*0010*/ 	.short	0x0003
        /*0012*/ 	.short	0x0018
        /*0014*/ 	.byte	0x00, 0xf0, 0x11, 0x00


	//----- nvinfo : EIATTR_KPARAM_INFO
	.align		4
.L_75:
        /*0018*/ 	.byte	0x04, 0x17
        /*001a*/ 	.short	(.L_77 - .L_76)
.L_76:
        /*001c*/ 	.word	0x00000000
        /*0020*/ 	.short	0x0002
        /*0022*/ 	.short	0x0010
        /*0024*/ 	.byte	0x00, 0xf5, 0x21, 0x00


	//----- nvinfo : EIATTR_KPARAM_INFO
	.align		4
.L_77:
        /*0028*/ 	.byte	0x04, 0x17
        /*002a*/ 	.short	(.L_79 - .L_78)
.L_78:
        /*002c*/ 	.word	0x00000000
        /*0030*/ 	.short	0x0001
        /*0032*/ 	.short	0x0008
        /*0034*/ 	.byte	0x00, 0xf5, 0x21, 0x00


	//----- nvinfo : EIATTR_KPARAM_INFO
	.align		4
.L_79:
        /*0038*/ 	.byte	0x04, 0x17
        /*003a*/ 	.short	(.L_81 - .L_80)
.L_80:
        /*003c*/ 	.word	0x00000000
        /*0040*/ 	.short	0x0000
        /*0042*/ 	.short	0x0000
        /*0044*/ 	.byte	0x00, 0xf5, 0x21, 0x00


	//----- nvinfo : EIATTR_SPARSE_MMA_MASK
	.align		4
.L_81:
        /*0048*/ 	.byte	0x03, 0x50
        /*004a*/ 	.short	0x0000


	//----- nvinfo : EIATTR_MAXREG_COUNT
	.align		4
        /*004c*/ 	.byte	0x03, 0x1b
        /*004e*/ 	.short	0x00ff


	//----- nvinfo : EIATTR_NUM_BARRIERS
	.align		4
        /*0050*/ 	.byte	0x02, 0x4c
        /*0052*/ 	.byte	0x01
	.zero		1


	//----- nvinfo : EIATTR_MERCURY_ISA_VERSION
	.align		4
        /*0054*/ 	.byte	0x03, 0x5f
        /*0056*/ 	.short	0x0101


	//----- nvinfo : EIATTR_VRC_CTA_INIT_COUNT
	.align		4
        /*0058*/ 	.byte	0x02, 0x4a
	.zero		1
	.zero		1


	//----- nvinfo : EIATTR_EXIT_INSTR_OFFSETS
	.align		4
        /*005c*/ 	.byte	0x04, 0x1c
        /*005e*/ 	.short	(.L_83 - .L_82)


	//   ....[0]....
.L_82:
        /*0060*/ 	.word	0x00000030


	//   ....[1]....
        /*0064*/ 	.word	0x000024f0


	//----- nvinfo : EIATTR_CRS_STACK_SIZE
	.align		4
.L_83:
        /*0068*/ 	.byte	0x04, 0x1e
        /*006a*/ 	.short	(.L_85 - .L_84)
.L_84:
        /*006c*/ 	.word	0x00000000


	//----- nvinfo : EIATTR_CBANK_PARAM_SIZE
	.align		4
.L_85:
        /*0070*/ 	.byte	0x03, 0x19
        /*0072*/ 	.short	0x001c


	//----- nvinfo : EIATTR_PARAM_CBANK
	.align		4
        /*0074*/ 	.byte	0x04, 0x0a
        /*0076*/ 	.short	(.L_87 - .L_86)
	.align		4
.L_86:
        /*0078*/ 	.word	index@(.nv.constant0._Z21SgemmNaiveTransKernelPfS_S_i)
        /*007c*/ 	.short	0x0380
        /*007e*/ 	.short	0x001c


	//----- nvinfo : EIATTR_SW_WAR
	.align		4
.L_87:
        /*0080*/ 	.byte	0x04, 0x36
        /*0082*/ 	.short	(.L_89 - .L_88)
.L_88:
        /*0084*/ 	.word	0x00000008
.L_89:


//--------------------- .nv.callgraph             --------------------------
	.section	.nv.callgraph,"",@"SHT_CUDA_CALLGRAPH"
	.align	4
	.sectionentsize	8
	.align		4
        /*0000*/ 	.word	0x00000000
	.align		4
        /*0004*/ 	.word	0xffffffff
	.align		4
        /*0008*/ 	.word	0x00000000
	.align		4
        /*000c*/ 	.word	0xfffffffe
	.align		4
        /*0010*/ 	.word	0x00000000
	.align		4
        /*0014*/ 	.word	0xfffffffd
	.align		4
        /*0018*/ 	.word	0x00000000
	.align		4
        /*001c*/ 	.word	0xfffffffc


//--------------------- .text._Z14softmax_kernelPfi --------------------------
	.section	.text._Z14softmax_kernelPfi,"ax",@progbits
	.align	128
        .global         _Z14softmax_kernelPfi
        .type           _Z14softmax_kernelPfi,@function
        .size           _Z14softmax_kernelPfi,(.L_x_130 - _Z14softmax_kernelPfi)
        .other          _Z14softmax_kernelPfi,@"STO_CUDA_ENTRY STV_DEFAULT"
_Z14softmax_kernelPfi:
.text._Z14softmax_kernelPfi:
[----:B------:R-:W-:Y:S01]  /*0000*/  LDC R1, c[0x0][0x37c] ;  /* 0x0000df00ff017b82 */ /* 0x000fe20000000800 */
[----:B------:R-:W0:Y:S07]  /*0010*/  S2R R2, SR_TID.X ;  /* 0x0000000000027919 */ /* 0x000e2e0000002100 */
[----:B------:R-:W0:Y:S01]  /*0020*/  LDC R11, c[0x0][0x388] ;  /* 0x0000e200ff0b7b82 */ /* 0x000e220000000800 */
[----:B------:R-:W1:Y:S01]  /*0030*/  LDCU.64 UR6, c[0x0][0x358] ;  /* 0x00006b00ff0677ac */ /* 0x000e620008000a00 */
[----:B------:R-:W-:Y:S01]  /*0040*/  BSSY.RECONVERGENT B0, `(.L_x_0) ;  /* 0x0000010000007945 */ /* 0x000fe20003800200 */
[----:B------:R-:W-:-:S05]  /*0050*/  IMAD.MOV.U32 R9, RZ, RZ, -0x800000 ;  /* 0xff800000ff097424 */ /* 0x000fca00078e00ff */
[----:B------:R-:W2:Y:S01]  /*0060*/  S2UR UR8, SR_CTAID.X ;  /* 0x00000000000879c3 */ /* 0x000ea20000002500 */
[----:B0-----:R-:W-:-:S13]  /*0070*/  ISETP.GE.AND P0, PT, R2, R11, PT ;  /* 0x0000000b0200720c */ /* 0x001fda0003f06270 */
[----:B-12---:R-:W-:Y:S05]  /*0080*/  @P0 BRA `(.L_x_1) ;  /* 0x00000000002c0947 */ /* 0x006fea0003800000 */
[----:B------:R-:W0:Y:S01]  /*0090*/  LDC R3, c[0x0][0x360] ;  /* 0x0000d800ff037b82 */ /* 0x000e220000000800 */
[----:B------:R-:W-:Y:S02]  /*00a0*/  IMAD.MOV.U32 R9, RZ, RZ, -0x800000 ;  /* 0xff800000ff097424 */ /* 0x000fe400078e00ff */
[----:B------:R-:W-:-:S05]  /*00b0*/  IMAD.MOV.U32 R0, RZ, RZ, R2 ;  /* 0x000000ffff007224 */ /* 0x000fca00078e0002 */
[----:B------:R-:W1:Y:S02]  /*00c0*/  LDC.64 R6, c[0x0][0x380] ;  /* 0x0000e000ff067b82 */ /* 0x000e640000000a00 */
.L_x_2:
[----:B------:R-:W-:-:S04]  /*00d0*/  IMAD R5, R11, UR8, R0 ;  /* 0x000000080b057c24 */ /* 0x000fc8000f8e0200 */
[----:B-1----:R-:W-:-:S06]  /*00e0*/  IMAD.WIDE R4, R5, 0x4, R6 ;  /* 0x0000000405047825 */ /* 0x002fcc00078e0206 */
[----:B------:R-:W2:Y:S01]  /*00f0*/  LDG.E R4, desc[UR6][R4.64] ;  /* 0x0000000604047981 */ /* 0x000ea2000c1e1900 */
[----:B0-----:R-:W-:-:S05]  /*0100*/  IMAD.IADD R0, R3, 0x1, R0 ;  /* 0x0000000103007824 */ /* 0x001fca00078e0200 */
[----:B------:R-:W-:Y:S02]  /*0110*/  ISETP.GE.AND P0, PT, R0, R11, PT ;  /* 0x0000000b0000720c */ /* 0x000fe40003f06270 */
[----:B--2---:R-:W-:-:S11]  /*0120*/  FMNMX R9, R4, R9, !PT ;  /* 0x0000000904097209 */ /* 0x004fd60007800000 */
[----:B------:R-:W-:Y:S05]  /*0130*/  @!P0 BRA `(.L_x_2) ;  /* 0xfffffffc00e48947 */ /* 0x000fea000383ffff */
.L_x_1:
[----:B------:R-:W-:Y:S05]  /*0140*/  BSYNC.RECONVERGENT B0 ;  /* 0x0000000000007941 */ /* 0x000fea0003800200 */
.L_x_0:
[----:B------:R-:W0:Y:S01]  /*0150*/  S2UR UR5, SR_CgaCtaId ;  /* 0x00000000000579c3 */ /* 0x000e220000008800 */
[----:B------:R-:W-:Y:S01]  /*0160*/  UMOV UR4, 0x400 ;  /* 0x0000040000047882 */ /* 0x000fe20000000000 */
[----:B------:R-:W1:Y:S01]  /*0170*/  LDCU UR9, c[0x0][0x360] ;  /* 0x00006c00ff0977ac */ /* 0x000e620008000800 */
[----:B------:R-:W-:-:S05]  /*0180*/  IMAD.MOV.U32 R11, RZ, RZ, RZ ;  /* 0x000000ffff0b7224 */ /* 0x000fca00078e00ff */
[----:B------:R-:W2:Y:S01]  /*0190*/  LDC R3, c[0x0][0x388] ;  /* 0x0000e200ff037b82 */ /* 0x000ea20000000800 */
[----:B-1----:R-:W-:Y:S02]  /*01a0*/  UISETP.GE.U32.AND UP0, UPT, UR9, 0x2, UPT ;  /* 0x000000020900788c */ /* 0x002fe4000bf06070 */
[----:B0-----:R-:W-:-:S06]  /*01b0*/  ULEA UR4, UR5, UR4, 0x18 ;  /* 0x0000000405047291 */ /* 0x001fcc000f8ec0ff */
[C---:B------:R-:W-:Y:S02]  /*01c0*/  LEA R0, R2.reuse, UR4, 0x2 ;  /* 0x0000000402007c11 */ /* 0x040fe4000f8e10ff */
[----:B--2---:R-:W-:-:S03]  /*01d0*/  ISETP.GE.AND P1, PT, R2, R3, PT ;  /* 0x000000030200720c */ /* 0x004fc60003f26270 */
[----:B------:R0:W-:Y:S01]  /*01e0*/  STS [R0], R9 ;  /* 0x0000000900007388 */ /* 0x0001e20000000800 */
[----:B------:R-:W-:Y:S06]  /*01f0*/  BAR.SYNC.DEFER_BLOCKING 0x0 ;  /* 0x0000000000007b1d */ /* 0x000fec0000010000 */
[----:B------:R-:W-:Y:S05]  /*0200*/  BRA.U !UP0, `(.L_x_3) ;  /* 0x0000000108307547 */ /* 0x000fea000b800000 */
[----:B------:R-:W-:-:S07]  /*0210*/  IMAD.U32 R4, RZ, RZ, UR9 ;  /* 0x00000009ff047e24 */ /* 0x000fce000f8e00ff */
.L_x_4:
[----:B------:R-:W-:-:S04]  /*0220*/  SHF.R.U32.HI R7, RZ, 0x1, R4 ;  /* 0x00000001ff077819 */ /* 0x000fc80000011604 */
[----:B------:R-:W-:-:S13]  /*0230*/  ISETP.GE.U32.AND P0, PT, R2, R7, PT ;  /* 0x000000070200720c */ /* 0x000fda0003f06070 */
[----:B------:R-:W-:Y:S01]  /*0240*/  @!P0 LEA R6, R7, R0, 0x2 ;  /* 0x0000000007068211 */ /* 0x000fe200078e10ff */
[----:B------:R-:W-:Y:S05]  /*0250*/  @!P0 LDS R5, [R0] ;  /* 0x0000000000058984 */ /* 0x000fea0000000800 */
[----:B------:R-:W1:Y:S02]  /*0260*/  @!P0 LDS R6, [R6] ;  /* 0x0000000006068984 */ /* 0x000e640000000800 */
[----:B-1----:R-:W-:-:S05]  /*0270*/  @!P0 FMNMX R5, R5, R6, !PT ;  /* 0x0000000605058209 */ /* 0x002fca0007800000 */
[----:B------:R1:W-:Y:S01]  /*0280*/  @!P0 STS [R0], R5 ;  /* 0x0000000500008388 */ /* 0x0003e20000000800 */
[----:B------:R-:W-:Y:S01]  /*0290*/  BAR.SYNC.DEFER_BLOCKING 0x0 ;  /* 0x0000000000007b1d */ /* 0x000fe20000010000 */
[----:B------:R-:W-:Y:S01]  /*02a0*/  ISETP.GT.U32.AND P0, PT, R4, 0x3, PT ;  /* 0x000000030400780c */ /* 0x000fe20003f04070 */
[----:B------:R-:W-:-:S12]  /*02b0*/  IMAD.MOV.U32 R4, RZ, RZ, R7 ;  /* 0x000000ffff047224 */ /* 0x000fd800078e0007 */
[----:B-1----:R-:W-:Y:S05]  /*02c0*/  @P0 BRA `(.L_x_4) ;  /* 0xfffffffc00d40947 */ /* 0x002fea000383ffff */
.L_x_3:
[----:B------:R-:W-:Y:S04]  /*02d0*/  BSSY.RECONVERGENT B0, `(.L_x_5) ;  /* 0x000001c000007945 */ /* 0x000fe80003800200 */
[----:B------:R-:W-:Y:S05]  /*02e0*/  @P1 BRA `(.L_x_6) ;  /* 0x0000000000681947 */ /* 0x000fea0003800000 */
[----:B------:R-:W1:Y:S01]  /*02f0*/  S2UR UR5, SR_CgaCtaId ;  /* 0x00000000000579c3 */ /* 0x000e620000008800 */
[----:B------:R-:W-:Y:S01]  /*0300*/  UMOV UR4, 0x400 ;  /* 0x0000040000047882 */ /* 0x000fe20000000000 */
[----:B------:R-:W-:Y:S02]  /*0310*/  IMAD.MOV.U32 R11, RZ, RZ, RZ ;  /* 0x000000ffff0b7224 */ /* 0x000fe400078e00ff */
[----:B------:R-:W-:-:S04]  /*0320*/  IMAD.MOV.U32 R10, RZ, RZ, R2 ;  /* 0x000000ffff0a7224 */ /* 0x000fc800078e0002 */
[----:B------:R-:W2:Y:S01]  /*0330*/  LDC.64 R4, c[0x0][0x380] ;  /* 0x0000e000ff047b82 */ /* 0x000ea20000000a00 */
[----:B-1----:R-:W-:-:S09]  /*0340*/  ULEA UR4, UR5, UR4, 0x18 ;  /* 0x0000000405047291 */ /* 0x002fd2000f8ec0ff */
[----:B------:R-:W1:Y:S03]  /*0350*/  LDS R8, [UR4] ;  /* 0x00000004ff087984 */ /* 0x000e660008000800 */
.L_x_7:
[----:B---3--:R-:W-:-:S04]  /*0360*/  IMAD R7, R3, UR8, R10 ;  /* 0x0000000803077c24 */ /* 0x008fc8000f8e020a */
[----:B--2---:R-:W-:-:S05]  /*0370*/  IMAD.WIDE R6, R7, 0x4, R4 ;  /* 0x0000000407067825 */ /* 0x004fca00078e0204 */
[----:B0-----:R-:W1:Y:S01]  /*0380*/  LDG.E R9, desc[UR6][R6.64] ;  /* 0x0000000606097981 */ /* 0x001e62000c1e1900 */
[----:B------:R-:W-:Y:S02]  /*0390*/  IMAD.MOV.U32 R12, RZ, RZ, 0x3bbb989d ;  /* 0x3bbb989dff0c7424 */ /* 0x000fe400078e00ff */
[----:B------:R-:W-:Y:S02]  /*03a0*/  IMAD.MOV.U32 R13, RZ, RZ, 0x437c0000 ;  /* 0x437c0000ff0d7424 */ /* 0x000fe400078e00ff */
[----:B------:R-:W-:-:S05]  /*03b0*/  VIADD R10, R10, UR9 ;  /* 0x000000090a0a7c36 */ /* 0x000fca0008000000 */
[----:B------:R-:W-:Y:S01]  /*03c0*/  ISETP.GE.AND P0, PT, R10, R3, PT ;  /* 0x000000030a00720c */ /* 0x000fe20003f06270 */
[----:B-1----:R-:W-:-:S04]  /*03d0*/  FADD R9, -R8, R9 ;  /* 0x0000000908097221 */ /* 0x002fc80000000100 */
[----:B------:R-:W-:-:S04]  /*03e0*/  FFMA.SAT R12, R9, R12, 0.5 ;  /* 0x3f000000090c7423 */ /* 0x000fc8000000200c */
[----:B------:R-:W-:-:S04]  /*03f0*/  FFMA.RM R12, R12, R13, 12582913 ;  /* 0x4b4000010c0c7423 */ /* 0x000fc8000000400d */
[C---:B------:R-:W-:Y:S01]  /*0400*/  FADD R14, R12.reuse, -12583039 ;  /* 0xcb40007f0c0e7421 */ /* 0x040fe20000000000 */
[----:B------:R-:W-:-:S03]  /*0410*/  SHF.L.U32 R12, R12, 0x17, RZ ;  /* 0x000000170c0c7819 */ /* 0x000fc600000006ff */
[----:B------:R-:W-:-:S04]  /*0420*/  FFMA R14, R9, 1.4426950216293334961, -R14 ;  /* 0x3fb8aa3b090e7823 */ /* 0x000fc8000000080e */
[----:B------:R-:W-:-:S04]  /*0430*/  FFMA R14, R9, 1.925963033500011079e-08, R14 ;  /* 0x32a57060090e7823 */ /* 0x000fc8000000000e */
[----:B------:R-:W0:Y:S02]  /*0440*/  MUFU.EX2 R9, R14 ;  /* 0x0000000e00097308 */ /* 0x000e240000000800 */
[----:B0-----:R-:W-:-:S04]  /*0450*/  FMUL R9, R12, R9 ;  /* 0x000000090c097220 */ /* 0x001fc80000400000 */
[----:B------:R-:W-:Y:S01]  /*0460*/  FADD R11, R9, R11 ;  /* 0x0000000b090b7221 */ /* 0x000fe20000000000 */
[----:B------:R3:W-:Y:S01]  /*0470*/  STG.E desc[UR6][R6.64], R9 ;  /* 0x0000000906007986 */ /* 0x0007e2000c101906 */
[----:B------:R-:W-:Y:S05]  /*0480*/  @!P0 BRA `(.L_x_7) ;  /* 0xfffffffc00b48947 */ /* 0x000fea000383ffff */
.L_x_6:
[----:B------:R-:W-:Y:S05]  /*0490*/  BSYNC.RECONVERGENT B0 ;  /* 0x0000000000007941 */ /* 0x000fea0003800200 */
.L_x_5:
[----:B------:R1:W-:Y:S01]  /*04a0*/  STS [R0], R11 ;  /* 0x0000000b00007388 */ /* 0x0003e20000000800 */
[----:B------:R-:W-:Y:S01]  /*04b0*/  UISETP.GE.U32.AND UP0, UPT, UR9, 0x2, UPT ;  /* 0x000000020900788c */ /* 0x000fe2000bf06070 */
[----:B------:R-:W-:Y:S08]  /*04c0*/  BAR.SYNC.DEFER_BLOCKING 0x0 ;  /* 0x0000000000007b1d */ /* 0x000ff00000010000 */
[----:B-1----:R-:W-:Y:S05]  /*04d0*/  BRA.U !UP0, `(.L_x_8) ;  /* 0x0000000108307547 */ /* 0x002fea000b800000 */
[----:B------:R-:W-:-:S07]  /*04e0*/  IMAD.U32 R3, RZ, RZ, UR9 ;  /* 0x00000009ff037e24 */ /* 0x000fce000f8e00ff */
.L_x_9:
[----:B---3--:R-:W-:-:S04]  /*04f0*/  SHF.R.U32.HI R7, RZ, 0x1, R3 ;  /* 0x00000001ff077819 */ /* 0x008fc80000011603 */
[----:B------:R-:W-:-:S13]  /*0500*/  ISETP.GE.U32.AND P0, PT, R2, R7, PT ;  /* 0x000000070200720c */ /* 0x000fda0003f06070 */
[----:B------:R-:W-:Y:S01]  /*0510*/  @!P0 IMAD R4, R7, 0x4, R0 ;  /* 0x0000000407048824 */ /* 0x000fe200078e0200 */
[----:B------:R-:W-:Y:S05]  /*0520*/  @!P0 LDS R5, [R0] ;  /* 0x0000000000058984 */ /* 0x000fea0000000800 */
[----:B------:R-:W1:Y:S02]  /*0530*/  @!P0 LDS R4, [R4] ;  /* 0x0000000004048984 */ /* 0x000e640000000800 */
[----:B-1----:R-:W-:-:S05]  /*0540*/  @!P0 FADD R5, R4, R5 ;  /* 0x0000000504058221 */ /* 0x002fca0000000000 */
[----:B------:R1:W-:Y:S01]  /*0550*/  @!P0 STS [R0], R5 ;  /* 0x0000000500008388 */ /* 0x0003e20000000800 */
[----:B------:R-:W-:Y:S01]  /*0560*/  BAR.SYNC.DEFER_BLOCKING 0x0 ;  /* 0x0000000000007b1d */ /* 0x000fe20000010000 */
[----:B------:R-:W-:Y:S01]  /*0570*/  ISETP.GT.U32.AND P0, PT, R3, 0x3, PT ;  /* 0x000000030300780c */ /* 0x000fe20003f04070 */
[----:B------:R-:W-:-:S12]  /*0580*/  IMAD.MOV.U32 R3, RZ, RZ, R7 ;  /* 0x000000ffff037224 */ /* 0x000fd800078e0007 */
[----:B-1----:R-:W-:Y:S05]  /*0590*/  @P0 BRA `(.L_x_9) ;  /* 0xfffffffc00d40947 */ /* 0x002fea000383ffff */
.L_x_8:
[----:B------:R-:W1:Y:S02]  /*05a0*/  LDCU UR4, c[0x0][0x388] ;  /* 0x00007100ff0477ac */ /* 0x000e640008000800 */
[----:B-1----:R-:W-:-:S13]  /*05b0*/  ISETP.GE.AND P0, PT, R2, UR4, PT ;  /* 0x0000000402007c0c */ /* 0x002fda000bf06270 */
[----:B------:R-:W-:Y:S05]  /*05c0*/  @P0 EXIT ;  /* 0x000000000000094d */ /* 0x000fea0003800000 */
[----:B------:R-:W1:Y:S01]  /*05d0*/  S2UR UR5, SR_CgaCtaId ;  /* 0x00000000000579c3 */ /* 0x000e620000008800 */
[----:B------:R-:W-:-:S07]  /*05e0*/  UMOV UR4, 0x400 ;  /* 0x0000040000047882 */ /* 0x000fce0000000000 */
[----:B0--3--:R-:W0:Y:S08]  /*05f0*/  LDC R9, c[0x0][0x388] ;  /* 0x0000e200ff097b82 */ /* 0x009e300000000800 */
[----:B------:R-:W2:Y:S01]  /*0600*/  LDC.64 R4, c[0x0][0x380] ;  /* 0x0000e000ff047b82 */ /* 0x000ea20000000a00 */
[----:B-1----:R-:W-:-:S09]  /*0610*/  ULEA UR4, UR5, UR4, 0x18 ;  /* 0x0000000405047291 */ /* 0x002fd2000f8ec0ff */
[----:B------:R-:W1:Y:S02]  /*0620*/  LDS R3, [UR4] ;  /* 0x00000004ff037984 */ /* 0x000e640008000800 */
[----:B------:R-:W3:Y:S02]  /*0630*/  LDCU UR4, c[0x0][0x388] ;  /* 0x00007100ff0477ac */ /* 0x000ee40008000800 */
.L_x_12:
[----:B0-----:R-:W-:-:S04]  /*0640*/  IMAD R7, R9, UR8, R2 ;  /* 0x0000000809077c24 */ /* 0x001fc8000f8e0202 */
[----:B--2---:R-:W-:-:S05]  /*0650*/  IMAD.WIDE R6, R7, 0x4, R4 ;  /* 0x0000000407067825 */ /* 0x004fca00078e0204 */
[----:B------:R-:W2:Y:S01]  /*0660*/  LDG.E R0, desc[UR6][R6.64] ;  /* 0x0000000606007981 */ /* 0x000ea2000c1e1900 */
[----:B-1----:R-:W0:Y:S01]  /*0670*/  MUFU.RCP R8, R3 ;  /* 0x0000000300087308 */ /* 0x002e220000001000 */
[----:B------:R-:W-:Y:S01]  /*0680*/  BSSY.RECONVERGENT B0, `(.L_x_10) ;  /* 0x000000b000007945 */ /* 0x000fe20003800200 */
[----:B0-----:R-:W-:-:S04]  /*0690*/  FFMA R11, -R3, R8, 1 ;  /* 0x3f800000030b7423 */ /* 0x001fc80000000108 */
[----:B------:R-:W-:Y:S02]  /*06a0*/  FFMA R11, R8, R11, R8 ;  /* 0x0000000b080b7223 */ /* 0x000fe40000000008 */
[----:B--2---:R-:W0:Y:S02]  /*06b0*/  FCHK P0, R0, R3 ;  /* 0x0000000300007302 */ /* 0x004e240000000000 */
[----:B------:R-:W-:-:S04]  /*06c0*/  FFMA R8, R0, R11, RZ ;  /* 0x0000000b00087223 */ /* 0x000fc800000000ff */
[----:B------:R-:W-:-:S04]  /*06d0*/  FFMA R10, -R3, R8, R0 ;  /* 0x00000008030a7223 */ /* 0x000fc80000000100 */
[----:B------:R-:W-:Y:S01]  /*06e0*/  FFMA R11, R11, R10, R8 ;  /* 0x0000000a0b0b7223 */ /* 0x000fe20000000008 */
[----:B0-----:R-:W-:Y:S06]  /*06f0*/  @!P0 BRA `(.L_x_11) ;  /* 0x00000000000c8947 */ /* 0x001fec0003800000 */
[----:B------:R-:W-:-:S07]  /*0700*/  MOV R8, 0x720 ;  /* 0x0000072000087802 */ /* 0x000fce0000000f00 */
[----:B---3--:R-:W-:Y:S05]  /*0710*/  CALL.REL.NOINC `($__internal_0_$__cuda_sm3x_div_rn_noftz_f32_slowpath) ;  /* 0x00000000001c7944 */ /* 0x008fea0003c00000 */
[----:B------:R-:W-:-:S07]  /*0720*/  IMAD.MOV.U32 R11, RZ, RZ, R0 ;  /* 0x000000ffff0b7224 */ /* 0x000fce00078e0000 */
.L_x_11:
[----:B---3--:R-:W-:Y:S05]  /*0730*/  BSYNC.RECONVERGENT B0 ;  /* 0x0000000000007941 */ /* 0x008fea0003800200 */
.L_x_10:
[----:B------:R4:W-:Y:S01]  /*0740*/  STG.E desc[UR6][R6.64], R11 ;  /* 0x0000000b06007986 */ /* 0x0009e2000c101906 */
[----:B------:R-:W-:-:S04]  /*0750*/  IADD3 R2, PT, PT, R2, UR9, RZ ;  /* 0x0000000902027c10 */ /* 0x000fc8000fffe0ff */
[----:B------:R-:W-:-:S13]  /*0760*/  ISETP.GE.AND P0, PT, R2, UR4, PT ;  /* 0x0000000402007c0c */ /* 0x000fda000bf06270 */
[----:B----4-:R-:W-:Y:S05]  /*0770*/  @!P0 BRA `(.L_x_12) ;  /* 0xfffffffc00b08947 */ /* 0x010fea000383ffff */
[----:B------:R-:W-:Y:S05]  /*0780*/  EXIT ;  /* 0x000000000000794d */ /* 0x000fea0003800000 */
        .weak           $__internal_0_$__cuda_sm3x_div_rn_noftz_f32_slowpath
        .type           $__internal_0_$__cuda_sm3x_div_rn_noftz_f32_slowpath,@function
        .size           $__internal_0_$__cuda_sm3x_div_rn_noftz_f32_slowpath,(.L_x_130 - $__internal_0_$__cuda_sm3x_div_rn_noftz_f32_slowpath)
$__internal_0_$__cuda_sm3x_div_rn_noftz_f32_slowpath:
[--C-:B------:R-:W-:Y:S01]  /*0790*/  SHF.R.U32.HI R11, RZ, 0x17, R3.reuse ;  /* 0x00000017ff0b7819 */ /* 0x100fe20000011603 */
[----:B------:R-:W-:Y:S01]  /*07a0*/  BSSY.RECONVERGENT B1, `(.L_x_13) ;  /* 0x0000064000017945 */ /* 0x000fe20003800200 */
[--C-:B------:R-:W-:Y:S01]  /*07b0*/  SHF.R.U32.HI R10, RZ, 0x17, R0.reuse ;  /* 0x00000017ff0a7819 */ /* 0x100fe20000011600 */
[----:B------:R-:W-:Y:S01]  /*07c0*/  IMAD.MOV.U32 R12, RZ, RZ, R0 ;  /* 0x000000ffff0c7224 */ /* 0x000fe200078e0000 */
[----:B------:R-:W-:Y:S01]  /*07d0*/  LOP3.LUT R11, R11, 0xff, RZ, 0xc0, !PT ;  /* 0x000000ff0b0b7812 */ /* 0x000fe200078ec0ff */
[----:B------:R-:W-:Y:S01]  /*07e0*/  IMAD.MOV.U32 R13, RZ, RZ, R3 ;  /* 0x000000ffff0d7224 */ /* 0x000fe200078e0003 */
[----:B------:R-:W-:-:S03]  /*07f0*/  LOP3.LUT R16, R10, 0xff, RZ, 0xc0, !PT ;  /* 0x000000ff0a107812 */ /* 0x000fc600078ec0ff */
[----:B------:R-:W-:Y:S02]  /*0800*/  VIADD R14, R11, 0xffffffff ;  /* 0xffffffff0b0e7836 */ /* 0x000fe40000000000 */
[----:B------:R-:W-:-:S03]  /*0810*/  VIADD R15, R16, 0xffffffff ;  /* 0xffffffff100f7836 */ /* 0x000fc60000000000 */
[----:B------:R-:W-:-:S04]  /*0820*/  ISETP.GT.U32.AND P0, PT, R14, 0xfd, PT ;  /* 0x000000fd0e00780c */ /* 0x000fc80003f04070 */
[----:B------:R-:W-:-:S13]  /*0830*/  ISETP.GT.U32.OR P0, PT, R15, 0xfd, P0 ;  /* 0x000000fd0f00780c */ /* 0x000fda0000704470 */
[----:B------:R-:W-:Y:S01]  /*0840*/  @!P0 IMAD.MOV.U32 R10, RZ, RZ, RZ ;  /* 0x000000ffff0a8224 */ /* 0x000fe200078e00ff */
[----:B------:R-:W-:Y:S06]  /*0850*/  @!P0 BRA `(.L_x_14) ;  /* 0x00000000005c8947 */ /* 0x000fec0003800000 */
[----:B------:R-:W-:Y:S02]  /*0860*/  FSETP.GTU.FTZ.AND P1, PT, |R3|, +INF , PT ;  /* 0x7f8000000300780b */ /* 0x000fe40003f3c200 */
[----:B------:R-:W-:-:S04]  /*0870*/  FSETP.GTU.FTZ.AND P0, PT, |R0|, +INF , PT ;  /* 0x7f8000000000780b */ /* 0x000fc80003f1c200 */
[----:B------:R-:W-:-:S13]  /*0880*/  PLOP3.LUT P0, PT, P0, P1, PT, 0xf8, 0x8f ;  /* 0x00000000008f781c */ /* 0x000fda0000703f70 */
[----:B------:R-:W-:Y:S05]  /*0890*/  @P0 BRA `(.L_x_15) ;  /* 0x00000004004c0947 */ /* 0x000fea0003800000 */
[----:B------:R-:W-:-:S13]  /*08a0*/  LOP3.LUT P0, RZ, R13, 0x7fffffff, R12, 0xc8, !PT ;  /* 0x7fffffff0dff7812 */ /* 0x000fda000780c80c */
[----:B------:R-:W-:Y:S05]  /*08b0*/  @!P0 BRA `(.L_x_16) ;  /* 0x00000004003c8947 */ /* 0x000fea0003800000 */
[C---:B------:R-:W-:Y:S02]  /*08c0*/  FSETP.NEU.FTZ.AND P2, PT, |R0|.reuse, +INF , PT ;  /* 0x7f8000000000780b */ /* 0x040fe40003f5d200 */
[----:B------:R-:W-:Y:S02]  /*08d0*/  FSETP.NEU.FTZ.AND P1, PT, |R3|, +INF , PT ;  /* 0x7f8000000300780b */ /* 0x000fe40003f3d200 */
[----:B------:R-:W-:-:S11]  /*08e0*/  FSETP.NEU.FTZ.AND P0, PT, |R0|, +INF , PT ;  /* 0x7f8000000000780b */ /* 0x000fd60003f1d200 */
[----:B------:R-:W-:Y:S05]  /*08f0*/  @!P1 BRA !P2, `(.L_x_16) ;  /* 0x00000004002c9947 */ /* 0x000fea0005000000 */
[----:B------:R-:W-:-:S04]  /*0900*/  LOP3.LUT P2, RZ, R12, 0x7fffffff, RZ, 0xc0, !PT ;  /* 0x7fffffff0cff7812 */ /* 0x000fc8000784c0ff */
[----:B------:R-:W-:-:S13]  /*0910*/  PLOP3.LUT P1, PT, P1, P2, PT, 0x2f, 0xf2 ;  /* 0x0000000000f2781c */ /* 0x000fda0000f24577 */
[----:B------:R-:W-:Y:S05]  /*0920*/  @P1 BRA `(.L_x_17) ;  /* 0x0000000400181947 */ /* 0x000fea0003800000 */
[----:B------:R-:W-:-:S04]  /*0930*/  LOP3.LUT P1, RZ, R13, 0x7fffffff, RZ, 0xc0, !PT ;  /* 0x7fffffff0dff7812 */ /* 0x000fc8000782c0ff */
[----:B------:R-:W-:-:S13]  /*0940*/  PLOP3.LUT P0, PT, P0, P1, PT, 0x2f, 0xf2 ;  /* 0x0000000000f2781c */ /* 0x000fda0000702577 */
[----:B------:R-:W-:Y:S05]  /*0950*/  @P0 BRA `(.L_x_18) ;  /* 0x0000000400000947 */ /* 0x000fea0003800000 */
[----:B------:R-:W-:Y:S02]  /*0960*/  ISETP.GE.AND P0, PT, R15, RZ, PT ;  /* 0x000000ff0f00720c */ /* 0x000fe40003f06270 */
[----:B------:R-:W-:-:S11]  /*0970*/  ISETP.GE.AND P1, PT, R14, RZ, PT ;  /* 0x000000ff0e00720c */ /* 0x000fd60003f26270 */
[----:B------:R-:W-:Y:S01]  /*0980*/  @P0 MOV R10, RZ ;  /* 0x000000ff000a0202 */ /* 0x000fe20000000f00 */
[----:B------:R-:W-:Y:S02]  /*0990*/  @!P0 IMAD.MOV.U32 R10, RZ, RZ, -0x40 ;  /* 0xffffffc0ff0a8424 */ /* 0x000fe400078e00ff */
[----:B------:R-:W-:Y:S01]  /*09a0*/  @!P0 FFMA R12, R0, 1.84467440737095516160e+19, RZ ;  /* 0x5f800000000c8823 */ /* 0x000fe200000000ff */
[----:B------:R-:W-:Y:S01]  /*09b0*/  @!P1 FFMA R13, R3, 1.84467440737095516160e+19, RZ ;  /* 0x5f800000030d9823 */ /* 0x000fe200000000ff */
[----:B------:R-:W-:-:S07]  /*09c0*/  @!P1 VIADD R10, R10, 0x40 ;  /* 0x000000400a0a9836 */ /* 0x000fce0000000000 */
.L_x_14:
[----:B------:R-:W-:Y:S01]  /*09d0*/  LEA R0, R11, 0xc0800000, 0x17 ;  /* 0xc08000000b007811 */ /* 0x000fe200078eb8ff */
[----:B------:R-:W-:Y:S04]  /*09e0*/  BSSY.RECONVERGENT B2, `(.L_x_19) ;  /* 0x0000036000027945 */ /* 0x000fe80003800200 */
[----:B------:R-:W-:Y:S02]  /*09f0*/  IMAD.IADD R14, R13, 0x1, -R0 ;  /* 0x000000010d0e7824 */ /* 0x000fe400078e0a00 */
[----:B------:R-:W-:Y:S02]  /*0a00*/  VIADD R13, R16, 0xffffff81 ;  /* 0xffffff81100d7836 */ /* 0x000fe40000000000 */
[----:B------:R-:W0:Y:S01]  /*0a10*/  MUFU.RCP R15, R14 ;  /* 0x0000000e000f7308 */ /* 0x000e220000001000 */
[----:B------:R-:W-:Y:S01]  /*0a20*/  FADD.FTZ R17, -R14, -RZ ;  /* 0x800000ff0e117221 */ /* 0x000fe20000010100 */
[C---:B------:R-:W-:Y:S01]  /*0a30*/  IMAD R0, R13.reuse, -0x800000, R12 ;  /* 0xff8000000d007824 */ /* 0x040fe200078e020c */
[----:B------:R-:W-:-:S04]  /*0a40*/  IADD3 R13, PT, PT, R13, 0x7f, -R11 ;  /* 0x0000007f0d0d7810 */ /* 0x000fc80007ffe80b */
[----:B------:R-:W-:Y:S01]  /*0a50*/  IADD3 R13, PT, PT, R13, R10, RZ ;  /* 0x0000000a0d0d7210 */ /* 0x000fe20007ffe0ff */
[----:B0-----:R-:W-:-:S04]  /*0a60*/  FFMA R16, R15, R17, 1 ;  /* 0x3f8000000f107423 */ /* 0x001fc80000000011 */
[----:B------:R-:W-:-:S04]  /*0a70*/  FFMA R19, R15, R16, R15 ;  /* 0x000000100f137223 */ /* 0x000fc8000000000f */
[----:B------:R-:W-:-:S04]  /*0a80*/  FFMA R12, R0, R19, RZ ;  /* 0x00000013000c7223 */ /* 0x000fc800000000ff */
[----:B------:R-:W-:-:S04]  /*0a90*/  FFMA R15, R17, R12, R0 ;  /* 0x0000000c110f7223 */ /* 0x000fc80000000000 */
[----:B------:R-:W-:-:S04]  /*0aa0*/  FFMA R16, R19, R15, R12 ;  /* 0x0000000f13107223 */ /* 0x000fc8000000000c */
[----:B------:R-:W-:-:S04]  /*0ab0*/  FFMA R17, R17, R16, R0 ;  /* 0x0000001011117223 */ /* 0x000fc80000000000 */
[----:B------:R-:W-:-:S05]  /*0ac0*/  FFMA R0, R19, R17, R16 ;  /* 0x0000001113007223 */ /* 0x000fca0000000010 */
[----:B------:R-:W-:-:S04]  /*0ad0*/  SHF.R.U32.HI R11, RZ, 0x17, R0 ;  /* 0x00000017ff0b7819 */ /* 0x000fc80000011600 */
[----:B------:R-:W-:-:S05]  /*0ae0*/  LOP3.LUT R11, R11, 0xff, RZ, 0xc0, !PT ;  /* 0x000000ff0b0b7812 */ /* 0x000fca00078ec0ff */
[----:B------:R-:W-:-:S04]  /*0af0*/  IMAD.IADD R14, R11, 0x1, R13 ;  /* 0x000000010b0e7824 */ /* 0x000fc800078e020d */
[----:B------:R-:W-:-:S05]  /*0b00*/  VIADD R10, R14, 0xffffffff ;  /* 0xffffffff0e0a7836 */ /* 0x000fca0000000000 */
[----:B------:R-:W-:-:S13]  /*0b10*/  ISETP.GE.U32.AND P0, PT, R10, 0xfe, PT ;  /* 0x000000fe0a00780c */ /* 0x000fda0003f06070 */
[----:B------:R-:W-:Y:S05]  /*0b20*/  @!P0 BRA `(.L_x_20) ;  /* 0x0000000000808947 */ /* 0x000fea0003800000 */
[----:B------:R-:W-:-:S13]  /*0b30*/  ISETP.GT.AND P0, PT, R14, 0xfe, PT ;  /* 0x000000fe0e00780c */ /* 0x000fda0003f04270 */
[----:B------:R-:W-:Y:S05]  /*0b40*/  @P0 BRA `(.L_x_21) ;  /* 0x00000000006c0947 */ /* 0x000fea0003800000 */
[----:B------:R-:W-:-:S13]  /*0b50*/  ISETP.GE.AND P0, PT, R14, 0x1, PT ;  /* 0x000000010e00780c */ /* 0x000fda0003f06270 */
[----:B------:R-:W-:Y:S05]  /*0b60*/  @P0 BRA `(.L_x_22) ;  /* 0x0000000000740947 */ /* 0x000fea0003800000 */
[----:B------:R-:W-:Y:S02]  /*0b70*/  ISETP.GE.AND P0, PT, R14, -0x18, PT ;  /* 0xffffffe80e00780c */ /* 0x000fe40003f06270 */
[----:B------:R-:W-:-:S11]  /*0b80*/  LOP3.LUT R0, R0, 0x80000000, RZ, 0xc0, !PT ;  /* 0x8000000000007812 */ /* 0x000fd600078ec0ff */
[----:B------:R-:W-:Y:S05]  /*0b90*/  @!P0 BRA `(.L_x_22) ;  /* 0x0000000000688947 */ /* 0x000fea0003800000 */
[CCC-:B------:R-:W-:Y:S01]  /*0ba0*/  FFMA.RZ R10, R19.reuse, R17.reuse, R16.reuse ;  /* 0x00000011130a7223 */ /* 0x1c0fe2000000c010 */
[C---:B------:R-:W-:Y:S02]  /*0bb0*/  VIADD R13, R14.reuse, 0x20 ;  /* 0x000000200e0d7836 */ /* 0x040fe40000000000 */
[CCC-:B------:R-:W-:Y:S01]  /*0bc0*/  FFMA.RM R11, R19.reuse, R17.reuse, R16.reuse ;  /* 0x00000011130b7223 */ /* 0x1c0fe20000004010 */
[----:B------:R-:W-:Y:S02]  /*0bd0*/  ISETP.NE.AND P2, PT, R14, RZ, PT ;  /* 0x000000ff0e00720c */ /* 0x000fe40003f45270 */
[----:B------:R-:W-:Y:S01]  /*0be0*/  LOP3.LUT R12, R10, 0x7fffff, RZ, 0xc0, !PT ;  /* 0x007fffff0a0c7812 */ /* 0x000fe200078ec0ff */
[----:B------:R-:W-:Y:S01]  /*0bf0*/  FFMA.RP R10, R19, R17, R16 ;  /* 0x00000011130a7223 */ /* 0x000fe20000008010 */
[----:B------:R-:W-:Y:S01]  /*0c00*/  ISETP.NE.AND P1, PT, R14, RZ, PT ;  /* 0x000000ff0e00720c */ /* 0x000fe20003f25270 */
[----:B------:R-:W-:Y:S01]  /*0c10*/  IMAD.MOV R14, RZ, RZ, -R14 ;  /* 0x000000ffff0e7224 */ /* 0x000fe200078e0a0e */
[----:B------:R-:W-:-:S02]  /*0c20*/  LOP3.LUT R12, R12, 0x800000, RZ, 0xfc, !PT ;  /* 0x008000000c0c7812 */ /* 0x000fc400078efcff */
[----:B------:R-:W-:Y:S02]  /*0c30*/  FSETP.NEU.FTZ.AND P0, PT, R10, R11, PT ;  /* 0x0000000b0a00720b */ /* 0x000fe40003f1d000 */
[----:B------:R-:W-:Y:S02]  /*0c40*/  SHF.L.U32 R13, R12, R13, RZ ;  /* 0x0000000d0c0d7219 */ /* 0x000fe400000006ff */
[----:B------:R-:W-:Y:S02]  /*0c50*/  SEL R11, R14, RZ, P2 ;  /* 0x000000ff0e0b7207 */ /* 0x000fe40001000000 */
[----:B------:R-:W-:Y:S02]  /*0c60*/  ISETP.NE.AND P1, PT, R13, RZ, P1 ;  /* 0x000000ff0d00720c */ /* 0x000fe40000f25270 */
[----:B------:R-:W-:Y:S02]  /*0c70*/  SHF.R.U32.HI R11, RZ, R11, R12 ;  /* 0x0000000bff0b7219 */ /* 0x000fe4000001160c */
[----:B------:R-:W-:-:S02]  /*0c80*/  PLOP3.LUT P0, PT, P0, P1, PT, 0xf8, 0x8f ;  /* 0x00000000008f781c */ /* 0x000fc40000703f70 */
[----:B------:R-:W-:Y:S02]  /*0c90*/  SHF.R.U32.HI R13, RZ, 0x1, R11 ;  /* 0x00000001ff0d7819 */ /* 0x000fe4000001160b */
[----:B------:R-:W-:-:S04]  /*0ca0*/  SEL R10, RZ, 0x1, !P0 ;  /* 0x00000001ff0a7807 */ /* 0x000fc80004000000 */
[----:B------:R-:W-:-:S04]  /*0cb0*/  LOP3.LUT R10, R10, 0x1, R13, 0xf8, !PT ;  /* 0x000000010a0a7812 */ /* 0x000fc800078ef80d */
[----:B------:R-:W-:-:S04]  /*0cc0*/  LOP3.LUT R10, R10, R11, RZ, 0xc0, !PT ;  /* 0x0000000b0a0a7212 */ /* 0x000fc800078ec0ff */
[----:B------:R-:W-:-:S04]  /*0cd0*/  IADD3 R13, PT, PT, R13, R10, RZ ;  /* 0x0000000a0d0d7210 */ /* 0x000fc80007ffe0ff */
[----:B------:R-:W-:Y:S01]  /*0ce0*/  LOP3.LUT R0, R13, R0, RZ, 0xfc, !PT ;  /* 0x000000000d007212 */ /* 0x000fe200078efcff */
[----:B------:R-:W-:Y:S06]  /*0cf0*/  BRA `(.L_x_22) ;  /* 0x0000000000107947 */ /* 0x000fec0003800000 */
.L_x_21:
[----:B------:R-:W-:-:S04]  /*0d00*/  LOP3.LUT R0, R0, 0x80000000, RZ, 0xc0, !PT ;  /* 0x8000000000007812 */ /* 0x000fc800078ec0ff */
[----:B------:R-:W-:Y:S01]  /*0d10*/  LOP3.LUT R0, R0, 0x7f800000, RZ, 0xfc, !PT ;  /* 0x7f80000000007812 */ /* 0x000fe200078efcff */
[----:B------:R-:W-:Y:S06]  /*0d20*/  BRA `(.L_x_22) ;  /* 0x0000000000047947 */ /* 0x000fec0003800000 */
.L_x_20:
[----:B------:R-:W-:-:S07]  /*0d30*/  IMAD R0, R13, 0x800000, R0 ;  /* 0x008000000d007824 */ /* 0x000fce00078e0200 */
.L_x_22:
[----:B------:R-:W-:Y:S05]  /*0d40*/  BSYNC.RECONVERGENT B2 ;  /* 0x0000000000027941 */ /* 0x000fea0003800200 */
.L_x_19:
[----:B------:R-:W-:Y:S05]  /*0d50*/  BRA `(.L_x_23) ;  /* 0x0000000000207947 */ /* 0x000fea0003800000 */
.L_x_18:
[----:B------:R-:W-:-:S04]  /*0d60*/  LOP3.LUT R0, R13, 0x80000000, R12, 0x48, !PT ;  /* 0x800000000d007812 */ /* 0x000fc800078e480c */
[----:B------:R-:W-:Y:S01]  /*0d70*/  LOP3.LUT R0, R0, 0x7f800000, RZ, 0xfc, !PT ;  /* 0x7f80000000007812 */ /* 0x000fe200078efcff */
[----:B------:R-:W-:Y:S06]  /*0d80*/  BRA `(.L_x_23) ;  /* 0x0000000000147947 */ /* 0x000fec0003800000 */
.L_x_17:
[----:B------:R-:W-:Y:S01]  /*0d90*/  LOP3.LUT R0, R13, 0x80000000, R12, 0x48, !PT ;  /* 0x800000000d007812 */ /* 0x000fe200078e480c */
[----:B------:R-:W-:Y:S06]  /*0da0*/  BRA `(.L_x_23) ;  /* 0x00000000000c7947 */ /* 0x000fec0003800000 */
.L_x_16:
[----:B------:R-:W0:Y:S01]  /*0db0*/  MUFU.RSQ R0, -QNAN ;  /* 0xffc0000000007908 */ /* 0x000e220000001400 */
[----:B------:R-:W-:Y:S05]  /*0dc0*/  BRA `(.L_x_23) ;  /* 0x0000000000047947 */ /* 0x000fea0003800000 */
.L_x_15:
[----:B------:R-:W-:-:S07]  /*0dd0*/  FADD.FTZ R0, R0, R3 ;  /* 0x0000000300007221 */ /* 0x000fce0000010000 */
.L_x_23:
[----:B------:R-:W-:Y:S05]  /*0de0*/  BSYNC.RECONVERGENT B1 ;  /* 0x0000000000017941 */ /* 0x000fea0003800200 */
.L_x_13:
[----:B------:R-:W-:Y:S02]  /*0df0*/  IMAD.MOV.U32 R10, RZ, RZ, R8 ;  /* 0x000000ffff0a7224 */ /* 0x000fe400078e0008 */
[----:B------:R-:W-:-:S04]  /*0e00*/  IMAD.MOV.U32 R11, RZ, RZ, 0x0 ;  /* 0x00000000ff0b7424 */ /* 0x000fc800078e00ff */
[----:B0-----:R-:W-:Y:S05]  /*0e10*/  RET.REL.NODEC R10 `(_Z14softmax_kernelPfi) ;  /* 0xfffffff00a787950 */ /* 0x001fea0003c3ffff */
.L_x_24:
[----:B------:R-:W-:-:S00]  /*0e20*/  BRA `(.L_x_24) ;  /* 0xfffffffc00fc7947 */ /* 0x000fc0000383ffff */
[----:B------:R-:W-:-:S00]  /*0e30*/  NOP ;  /* 0x0000000000007918 */ /* 0x000fc00000000000 */
        /* <DEDUP_REMOVED lines=12> */
.L_x_130:


//--------------------- .text._Z12scale_kernelPfif --------------------------
	.section	.text._Z12scale_kernelPfif,"ax",@progbits
	.align	128
        .global         _Z12scale_kernelPfif
        .type           _Z12scale_kernelPfif,@function
        .size           _Z12scale_kernelPfif,(.L_x_132 - _Z12scale_kernelPfif)
        .other          _Z12scale_kernelPfif,@"STO_CUDA_ENTRY STV_DEFAULT"
_Z12scale_kernelPfif:
.text._Z12scale_kernelPfif:
[----:B------:R-:W-:Y:S01]  /*0000*/  LDC R1, c[0x0][0x37c] ;  /* 0x0000df00ff017b82 */ /* 0x000fe20000000800 */
[----:B------:R-:W0:Y:S07]  /*0010*/  S2R R0, SR_TID.X ;  /* 0x0000000000007919 */ /* 0x000e2e0000002100 */
[----:B------:R-:W0:Y:S01]  /*0020*/  S2UR UR5, SR_CTAID.X ;  /* 0x00000000000579c3 */ /* 0x000e220000002500 */
[----:B------:R-:W1:Y:S07]  /*0030*/  LDCU UR4, c[0x0][0x388] ;  /* 0x00007100ff0477ac */ /* 0x000e6e0008000800 */
[----:B------:R-:W0:Y:S01]  /*0040*/  LDC R5, c[0x0][0x360] ;  /* 0x0000d800ff057b82 */ /* 0x000e220000000800 */
[----:B-1----:R-:W-:Y:S01]  /*0050*/  UIMAD UR4, UR4, UR4, URZ ;  /* 0x00000004040472a4 */ /* 0x002fe2000f8e02ff */
[----:B0-----:R-:W-:-:S05]  /*0060*/  IMAD R5, R5, UR5, R0 ;  /* 0x0000000505057c24 */ /* 0x001fca000f8e0200 */
[----:B------:R-:W-:-:S13]  /*0070*/  ISETP.GE.AND P0, PT, R5, UR4, PT ;  /* 0x0000000405007c0c */ /* 0x000fda000bf06270 */
[----:B------:R-:W-:Y:S05]  /*0080*/  @P0 EXIT ;  /* 0x000000000000094d */ /* 0x000fea0003800000 */
[----:B------:R-:W0:Y:S01]  /*0090*/  LDC.64 R2, c[0x0][0x380] ;  /* 0x0000e000ff027b82 */ /* 0x000e220000000a00 */
[----:B------:R-:W1:Y:S01]  /*00a0*/  LDCU.64 UR4, c[0x0][0x358] ;  /* 0x00006b00ff0477ac */ /* 0x000e620008000a00 */
[----:B------:R-:W2:Y:S01]  /*00b0*/  LDCU UR6, c[0x0][0x38c] ;  /* 0x00007180ff0677ac */ /* 0x000ea20008000800 */
[----:B0-----:R-:W-:-:S05]  /*00c0*/  IMAD.WIDE R2, R5, 0x4, R2 ;  /* 0x0000000405027825 */ /* 0x001fca00078e0202 */
[----:B-1----:R-:W2:Y:S02]  /*00d0*/  LDG.E R0, desc[UR4][R2.64] ;  /* 0x0000000402007981 */ /* 0x002ea4000c1e1900 */
[----:B--2---:R-:W-:-:S05]  /*00e0*/  FMUL R5, R0, UR6 ;  /* 0x0000000600057c20 */ /* 0x004fca0008400000 */
[----:B------:R-:W-:Y:S01]  /*00f0*/  STG.E desc[UR4][R2.64], R5 ;  /* 0x0000000502007986 */ /* 0x000fe2000c101904 */
[----:B------:R-:W-:Y:S05]  /*0100*/  EXIT ;  /* 0x000000000000794d */ /* 0x000fea0003800000 */
.L_x_25:
        /* <DEDUP_REMOVED lines=15> */
.L_x_132:


//--------------------- .text._Z16SgemmNaiveKernelPfS_S_i --------------------------
	.section	.text._Z16SgemmNaiveKernelPfS_S_i,"ax",@progbits
	.align	128
        .global         _Z16SgemmNaiveKernelPfS_S_i
        .type           _Z16SgemmNaiveKernelPfS_S_i,@function
        .size           _Z16SgemmNaiveKernelPfS_S_i,(.L_x_133 - _Z16SgemmNaiveKernelPfS_S_i)
        .other          _Z16SgemmNaiveKernelPfS_S_i,@"STO_CUDA_ENTRY STV_DEFAULT"
_Z16SgemmNaiveKernelPfS_S_i:
.text._Z16SgemmNaiveKernelPfS_S_i:
[----:B------:R-:W-:Y:S08]  /*0000*/  LDC R1, c[0x0][0x37c] ;  /* 0x0000df00ff017b82 */ /* 0x000ff00000000800 */
[----:B------:R-:W0:Y:S02]  /*0010*/  LDC R16, c[0x0][0x398] ;  /* 0x0000e600ff107b82 */ /* 0x000e240000000800 */
[----:B0-----:R-:W-:-:S13]  /*0020*/  ISETP.GE.AND P0, PT, R16, 0x1, PT ;  /* 0x000000011000780c */ /* 0x001fda0003f06270 */
[----:B------:R-:W-:Y:S05]  /*0030*/  @!P0 EXIT ;  /* 0x000000000000894d */ /* 0x000fea0003800000 */
[----:B------:R-:W0:Y:S01]  /*0040*/  S2R R0, SR_TID.Y ;  /* 0x0000000000007919 */ /* 0x000e220000002200 */
[----:B------:R-:W1:Y:S01]  /*0050*/  LDC.64 R26, c[0x0][0x390] ;  /* 0x0000e400ff1a7b82 */ /* 0x000e620000000a00 */
[----:B------:R-:W2:Y:S01]  /*0060*/  LDCU.64 UR4, c[0x0][0x390] ;  /* 0x00007200ff0477ac */ /* 0x000ea20008000a00 */
[----:B------:R-:W3:Y:S01]  /*0070*/  S2R R5, SR_CTAID.Y ;  /* 0x0000000000057919 */ /* 0x000ee20000002600 */
[----:B------:R-:W4:Y:S01]  /*0080*/  LDCU.64 UR8, c[0x0][0x358] ;  /* 0x00006b00ff0877ac */ /* 0x000f220008000a00 */
[----:B------:R-:W5:Y:S01]  /*0090*/  S2R R3, SR_TID.X ;  /* 0x0000000000037919 */ /* 0x000f620000002100 */
[----:B------:R-:W2:Y:S01]  /*00a0*/  S2R R4, SR_CTAID.X ;  /* 0x0000000000047919 */ /* 0x000ea20000002500 */
[----:B0-----:R-:W-:-:S04]  /*00b0*/  IMAD.SHL.U32 R0, R0, 0x4, RZ ;  /* 0x0000000400007824 */ /* 0x001fc800078e00ff */
[----:B---3--:R-:W-:Y:S01]  /*00c0*/  IMAD R2, R5, 0x20, R0 ;  /* 0x0000002005027824 */ /* 0x008fe200078e0200 */
[----:B-----5:R-:W-:-:S03]  /*00d0*/  SHF.L.U32 R3, R3, 0x2, RZ ;  /* 0x0000000203037819 */ /* 0x020fc600000006ff */
[----:B------:R-:W-:Y:S02]  /*00e0*/  IMAD R5, R2, R16, RZ ;  /* 0x0000001002057224 */ /* 0x000fe400078e02ff */
[----:B--2---:R-:W-:-:S03]  /*00f0*/  IMAD R4, R4, 0x20, R3 ;  /* 0x0000002004047824 */ /* 0x004fc600078e0203 */
[----:B------:R-:W-:Y:S01]  /*0100*/  IADD3 R9, PT, PT, R5, R16, RZ ;  /* 0x0000001005097210 */ /* 0x000fe20007ffe0ff */
[C---:B------:R-:W-:Y:S01]  /*0110*/  IMAD.IADD R7, R4.reuse, 0x1, R5 ;  /* 0x0000000104077824 */ /* 0x040fe200078e0205 */
[----:B------:R-:W-:-:S03]  /*0120*/  IADD3 R13, P0, PT, R4, R5, RZ ;  /* 0x00000005040d7210 */ /* 0x000fc60007f1e0ff */
[----:B------:R-:W-:Y:S01]  /*0130*/  IMAD.IADD R5, R9, 0x1, R16 ;  /* 0x0000000109057824 */ /* 0x000fe200078e0210 */
[----:B------:R-:W-:Y:S01]  /*0140*/  SHF.R.S32.HI R6, RZ, 0x1f, R4 ;  /* 0x0000001fff067819 */ /* 0x000fe20000011404 */
[----:B-1----:R-:W-:Y:S01]  /*0150*/  IMAD.WIDE R26, R7, 0x4, R26 ;  /* 0x00000004071a7825 */ /* 0x002fe200078e021a */
[C---:B------:R-:W-:Y:S02]  /*0160*/  IADD3 R11, P1, PT, R4.reuse, R9, RZ ;  /* 0x00000009040b7210 */ /* 0x040fe40007f3e0ff */
[----:B------:R-:W-:Y:S01]  /*0170*/  IADD3 R7, PT, PT, R5, R16, RZ ;  /* 0x0000001005077210 */ /* 0x000fe20007ffe0ff */
[----:B------:R-:W-:Y:S01]  /*0180*/  IMAD.X R14, RZ, RZ, R6, P0 ;  /* 0x000000ffff0e7224 */ /* 0x000fe200000e0606 */
[----:B------:R-:W-:Y:S01]  /*0190*/  IADD3 R10, P2, PT, R4, R5, RZ ;  /* 0x00000005040a7210 */ /* 0x000fe20007f5e0ff */
[----:B------:R-:W-:Y:S01]  /*01a0*/  IMAD.WIDE.U32 R16, R16, 0x4, R26 ;  /* 0x0000000410107825 */ /* 0x000fe200078e001a */
[----:B------:R-:W-:Y:S02]  /*01b0*/  IADD3 R8, P3, PT, R4, R7, RZ ;  /* 0x0000000704087210 */ /* 0x000fe40007f7e0ff */
[----:B------:R-:W-:-:S02]  /*01c0*/  LEA.HI.X.SX32 R12, R9, R6, 0x1, P1 ;  /* 0x00000006090c7211 */ /* 0x000fc400008f0eff */
[-C--:B------:R-:W-:Y:S02]  /*01d0*/  LEA.HI.X.SX32 R5, R5, R6.reuse, 0x1, P2 ;  /* 0x0000000605057211 */ /* 0x080fe400010f0eff */
[----:B------:R-:W-:Y:S02]  /*01e0*/  LEA R24, P0, R13, UR4, 0x2 ;  /* 0x000000040d187c11 */ /* 0x000fe4000f8010ff */
[----:B------:R-:W-:Y:S02]  /*01f0*/  LEA R22, P1, R11, UR4, 0x2 ;  /* 0x000000040b167c11 */ /* 0x000fe4000f8210ff */
[----:B------:R-:W-:Y:S02]  /*0200*/  LEA R20, P2, R10, UR4, 0x2 ;  /* 0x000000040a147c11 */ /* 0x000fe4000f8410ff */
[----:B------:R-:W-:Y:S01]  /*0210*/  LEA R18, P4, R8, UR4, 0x2 ;  /* 0x0000000408127c11 */ /* 0x000fe2000f8810ff */
[----:B------:R-:W-:Y:S01]  /*0220*/  UMOV UR4, URZ ;  /* 0x000000ff00047c82 */ /* 0x000fe20008000000 */
[----:B------:R-:W-:-:S02]  /*0230*/  LEA.HI.X.SX32 R7, R7, R6, 0x1, P3 ;  /* 0x0000000607077211 */ /* 0x000fc400018f0eff */
[----:B------:R-:W-:Y:S02]  /*0240*/  LEA.HI.X R25, R13, UR5, R14, 0x2, P0 ;  /* 0x000000050d197c11 */ /* 0x000fe400080f140e */
[----:B------:R-:W-:Y:S02]  /*0250*/  LEA.HI.X R23, R11, UR5, R12, 0x2, P1 ;  /* 0x000000050b177c11 */ /* 0x000fe400088f140c */
[----:B------:R-:W-:Y:S02]  /*0260*/  LEA.HI.X R21, R10, UR5, R5, 0x2, P2 ;  /* 0x000000050a157c11 */ /* 0x000fe400090f1405 */
[----:B----4-:R-:W-:-:S07]  /*0270*/  LEA.HI.X R19, R8, UR5, R7, 0x2, P4 ;  /* 0x0000000508137c11 */ /* 0x010fce000a0f1407 */
.L_x_75:
[----:B01----:R-:W0:Y:S01]  /*0280*/  S2R R15, SR_TID.Y ;  /* 0x00000000000f7919 */ /* 0x003e220000002200 */
[----:B------:R-:W1:Y:S01]  /*0290*/  LDC R5, c[0x0][0x398] ;  /* 0x0000e600ff057b82 */ /* 0x000e620000000800 */
[----:B------:R-:W-:Y:S01]  /*02a0*/  VIADD R9, R3, UR4 ;  /* 0x0000000403097c36 */ /* 0x000fe20008000000 */
[----:B------:R-:W-:Y:S01]  /*02b0*/  UMOV UR5, 0x400 ;  /* 0x0000040000057882 */ /* 0x000fe20000000000 */
[----:B------:R-:W0:Y:S01]  /*02c0*/  S2R R6, SR_TID.X ;  /* 0x0000000000067919 */ /* 0x000e220000002100 */
[----:B------:R-:W-:Y:S01]  /*02d0*/  VIADD R13, R0, UR4 ;  /* 0x00000004000d7c36 */ /* 0x000fe20008000000 */
[----:B------:R-:W-:Y:S01]  /*02e0*/  BSSY.RECONVERGENT B0, `(.L_x_26) ;  /* 0x0000031000007945 */ /* 0x000fe20003800200 */
[----:B------:R-:W-:Y:S02]  /*02f0*/  VIMNMX R8, PT, PT, R2, R9, !PT ;  /* 0x0000000902087248 */ /* 0x000fe40007fe0100 */
[----:B--2---:R-:W2:Y:S01]  /*0300*/  S2UR UR6, SR_CgaCtaId ;  /* 0x00000000000679c3 */ /* 0x004ea20000008800 */
[C---:B------:R-:W-:Y:S01]  /*0310*/  IADD3 R7, PT, PT, R13.reuse, 0x1, RZ ;  /* 0x000000010d077810 */ /* 0x040fe20007ffe0ff */
[----:B------:R-:W-:Y:S01]  /*0320*/  VIADD R11, R13, 0x2 ;  /* 0x000000020d0b7836 */ /* 0x000fe20000000000 */
[----:B------:R-:W-:-:S02]  /*0330*/  VIMNMX R10, PT, PT, R4, R13, !PT ;  /* 0x0000000d040a7248 */ /* 0x000fc40007fe0100 */
[--C-:B------:R-:W-:Y:S02]  /*0340*/  VIADDMNMX R12, R2, 0x1, R9.reuse, !PT ;  /* 0x00000001020c7846 */ /* 0x100fe40007800109 */
[-C--:B-1----:R-:W-:Y:S02]  /*0350*/  ISETP.GE.AND P4, PT, R8, R5.reuse, PT ;  /* 0x000000050800720c */ /* 0x082fe40003f86270 */
[--C-:B------:R-:W-:Y:S02]  /*0360*/  VIADDMNMX R8, R2, 0x2, R9.reuse, !PT ;  /* 0x0000000202087846 */ /* 0x100fe40007800109 */
[-C--:B------:R-:W-:Y:S02]  /*0370*/  ISETP.GE.AND P6, PT, R10, R5.reuse, PT ;  /* 0x000000050a00720c */ /* 0x080fe40003fc6270 */
[----:B------:R-:W-:Y:S02]  /*0380*/  ISETP.GE.AND P0, PT, R8, R5, PT ;  /* 0x000000050800720c */ /* 0x000fe40003f06270 */
[----:B------:R-:W-:Y:S01]  /*0390*/  VIMNMX R8, PT, PT, R4, R7, !PT ;  /* 0x0000000704087248 */ /* 0x000fe20007fe0100 */
[----:B--2---:R-:W-:Y:S01]  /*03a0*/  ULEA UR7, UR6, UR5, 0x18 ;  /* 0x0000000506077291 */ /* 0x004fe2000f8ec0ff */
[----:B------:R-:W-:Y:S01]  /*03b0*/  VIADDMNMX R10, R2, 0x3, R9, !PT ;  /* 0x00000003020a7846 */ /* 0x000fe20007800109 */
[----:B0-----:R-:W-:Y:S01]  /*03c0*/  IMAD R7, R15, 0x21, R6 ;  /* 0x000000210f077824 */ /* 0x001fe200078e0206 */
[----:B------:R-:W-:Y:S01]  /*03d0*/  UIADD3 UR5, UPT, UPT, UR5, 0x1080, URZ ;  /* 0x0000108005057890 */ /* 0x000fe2000fffe0ff */
[-C--:B------:R-:W-:Y:S01]  /*03e0*/  ISETP.GE.AND P2, PT, R8, R5.reuse, PT ;  /* 0x000000050800720c */ /* 0x080fe20003f46270 */
[-C--:B------:R-:W-:Y:S01]  /*03f0*/  IMAD R8, R2, R5.reuse, R3 ;  /* 0x0000000502087224 */ /* 0x080fe200078e0203 */
[----:B------:R-:W-:Y:S01]  /*0400*/  ISETP.GE.AND P1, PT, R10, R5, PT ;  /* 0x000000050a00720c */ /* 0x000fe20003f26270 */
[----:B------:R-:W-:Y:S01]  /*0410*/  ULEA UR5, UR6, UR5, 0x18 ;  /* 0x0000000506057291 */ /* 0x000fe2000f8ec0ff */
[----:B------:R-:W-:-:S02]  /*0420*/  LEA R7, R7, 0x8, 0x4 ;  /* 0x0000000807077811 */ /* 0x000fc400078e20ff */
[----:B------:R-:W-:Y:S01]  /*0430*/  VIMNMX R10, PT, PT, R4, R11, !PT ;  /* 0x0000000b040a7248 */ /* 0x000fe20007fe0100 */
[----:B------:R-:W-:Y:S01]  /*0440*/  VIADD R11, R13, 0x3 ;  /* 0x000000030d0b7836 */ /* 0x000fe20000000000 */
[-C--:B------:R-:W-:Y:S01]  /*0450*/  ISETP.GE.AND P5, PT, R12, R5.reuse, PT ;  /* 0x000000050c00720c */ /* 0x080fe20003fa6270 */
[----:B------:R0:W-:Y:S01]  /*0460*/  @P4 STS.64 [R7+UR7+-0x8], RZ ;  /* 0xfffff8ff07004988 */ /* 0x0001e20008000a07 */
[----:B------:R-:W-:Y:S02]  /*0470*/  ISETP.GE.AND P3, PT, R10, R5, PT ;  /* 0x000000050a00720c */ /* 0x000fe40003f66270 */
[----:B------:R-:W-:Y:S01]  /*0480*/  VIMNMX R30, PT, PT, R4, R11, !PT ;  /* 0x0000000b041e7248 */ /* 0x000fe20007fe0100 */
[----:B------:R0:W-:Y:S01]  /*0490*/  @P4 STS.64 [R7+UR7], RZ ;  /* 0x000000ff07004988 */ /* 0x0001e20008000a07 */
[----:B------:R-:W-:Y:S01]  /*04a0*/  IADD3 R15, PT, PT, R8, UR4, RZ ;  /* 0x00000004080f7c10 */ /* 0x000fe2000fffe0ff */
[----:B---34-:R-:W-:Y:S08]  /*04b0*/  @P4 BRA `(.L_x_27) ;  /* 0x00000000004c4947 */ /* 0x018ff00003800000 */
[----:B------:R-:W1:Y:S01]  /*04c0*/  LDC.64 R10, c[0x0][0x380] ;  /* 0x0000e000ff0a7b82 */ /* 0x000e620000000a00 */
[----:B------:R-:W-:Y:S02]  /*04d0*/  VIADD R8, R9, 0x1 ;  /* 0x0000000109087836 */ /* 0x000fe40000000000 */
[----:B------:R-:W-:-:S03]  /*04e0*/  IMAD.MOV.U32 R12, RZ, RZ, RZ ;  /* 0x000000ffff0c7224 */ /* 0x000fc600078e00ff */
[----:B------:R-:W-:Y:S02]  /*04f0*/  ISETP.GE.AND P4, PT, R8, R5, PT ;  /* 0x000000050800720c */ /* 0x000fe40003f86270 */
[----:B------:R-:W-:Y:S01]  /*0500*/  IADD3 R8, PT, PT, R9, 0x2, RZ ;  /* 0x0000000209087810 */ /* 0x000fe20007ffe0ff */
[----:B------:R-:W-:Y:S02]  /*0510*/  IMAD.MOV.U32 R14, RZ, RZ, RZ ;  /* 0x000000ffff0e7224 */ /* 0x000fe400078e00ff */
[----:B-1----:R-:W-:-:S08]  /*0520*/  IMAD.WIDE.U32 R10, R15, 0x4, R10 ;  /* 0x000000040f0a7825 */ /* 0x002fd000078e000a */
[----:B------:R-:W2:Y:S01]  /*0530*/  @!P4 LDG.E.CONSTANT R12, desc[UR8][R10.64+0x4] ;  /* 0x000004080a0cc981 */ /* 0x000ea2000c1e9900 */
[----:B------:R-:W-:Y:S01]  /*0540*/  ISETP.GE.AND P4, PT, R8, R5, PT ;  /* 0x000000050800720c */ /* 0x000fe20003f86270 */
[----:B------:R-:W-:Y:S02]  /*0550*/  VIADD R8, R9, 0x3 ;  /* 0x0000000309087836 */ /* 0x000fe40000000000 */
[----:B------:R-:W-:-:S10]  /*0560*/  HFMA2 R28, -RZ, RZ, 0, 0 ;  /* 0x00000000ff1c7431 */ /* 0x000fd400000001ff */
[----:B------:R-:W3:Y:S01]  /*0570*/  @!P4 LDG.E.CONSTANT R14, desc[UR8][R10.64+0x8] ;  /* 0x000008080a0ec981 */ /* 0x000ee2000c1e9900 */
[----:B------:R-:W-:-:S03]  /*0580*/  ISETP.GE.AND P4, PT, R8, R5, PT ;  /* 0x000000050800720c */ /* 0x000fc60003f86270 */
[----:B------:R-:W4:Y:S10]  /*0590*/  LDG.E.CONSTANT R8, desc[UR8][R10.64] ;  /* 0x000000080a087981 */ /* 0x000f34000c1e9900 */
[----:B------:R-:W5:Y:S04]  /*05a0*/  @!P4 LDG.E.CONSTANT R28, desc[UR8][R10.64+0xc] ;  /* 0x00000c080a1cc981 */ /* 0x000f68000c1e9900 */
[----:B--2---:R1:W-:Y:S04]  /*05b0*/  STS [R7+UR7+-0x4], R12 ;  /* 0xfffffc0c07007988 */ /* 0x0043e80008000807 */
[----:B---3--:R1:W-:Y:S04]  /*05c0*/  STS [R7+UR7], R14 ;  /* 0x0000000e07007988 */ /* 0x0083e80008000807 */
[----:B----4-:R1:W-:Y:S04]  /*05d0*/  STS [R7+UR7+-0x8], R8 ;  /* 0xfffff80807007988 */ /* 0x0103e80008000807 */
[----:B-----5:R1:W-:Y:S02]  /*05e0*/  STS [R7+UR7+0x4], R28 ;  /* 0x0000041c07007988 */ /* 0x0203e40008000807 */
.L_x_27:
[----:B------:R-:W-:Y:S05]  /*05f0*/  BSYNC.RECONVERGENT B0 ;  /* 0x0000000000007941 */ /* 0x000fea0003800200 */
.L_x_26:
[----:B------:R2:W-:Y:S01]  /*0600*/  @P6 STS.64 [R7+UR5+-0x8], RZ ;  /* 0xfffff8ff07006988 */ /* 0x0005e20008000a05 */
[----:B------:R-:W-:Y:S01]  /*0610*/  BSSY.RECONVERGENT B0, `(.L_x_28) ;  /* 0x0000019000007945 */ /* 0x000fe20003800200 */
[-C--:B------:R-:W-:Y:S01]  /*0620*/  ISETP.GE.AND P4, PT, R30, R5.reuse, PT ;  /* 0x000000051e00720c */ /* 0x080fe20003f86270 */
[----:B------:R-:W-:Y:S01]  /*0630*/  IMAD.MOV.U32 R38, RZ, RZ, RZ ;  /* 0x000000ffff267224 */ /* 0x000fe200078e00ff */
[----:B------:R2:W-:Y:S01]  /*0640*/  @P6 STS.64 [R7+UR5], RZ ;  /* 0x000000ff07006988 */ /* 0x0005e20008000a05 */
[----:B------:R-:W-:Y:S01]  /*0650*/  IMAD R13, R13, R5, R4 ;  /* 0x000000050d0d7224 */ /* 0x000fe200078e0204 */
[----:B------:R-:W-:Y:S09]  /*0660*/  @P6 BRA `(.L_x_29) ;  /* 0x00000000004c6947 */ /* 0x000ff20003800000 */
[----:B------:R-:W3:Y:S01]  /*0670*/  LDC.64 R10, c[0x0][0x388] ;  /* 0x0000e200ff0a7b82 */ /* 0x000ee20000000a00 */
[----:B-1----:R-:W-:Y:S01]  /*0680*/  VIADD R8, R4, 0x1 ;  /* 0x0000000104087836 */ /* 0x002fe20000000000 */
[----:B------:R-:W-:-:S04]  /*0690*/  MOV R12, RZ ;  /* 0x000000ff000c7202 */ /* 0x000fc80000000f00 */
[----:B------:R-:W-:Y:S01]  /*06a0*/  ISETP.GE.AND P6, PT, R8, R5, PT ;  /* 0x000000050800720c */ /* 0x000fe20003fc6270 */
[----:B------:R-:W-:Y:S02]  /*06b0*/  VIADD R8, R4, 0x2 ;  /* 0x0000000204087836 */ /* 0x000fe40000000000 */
[----:B------:R-:W-:Y:S02]  /*06c0*/  IMAD.MOV.U32 R14, RZ, RZ, RZ ;  /* 0x000000ffff0e7224 */ /* 0x000fe400078e00ff */
[----:B---3--:R-:W-:-:S08]  /*06d0*/  IMAD.WIDE R10, R13, 0x4, R10 ;  /* 0x000000040d0a7825 */ /* 0x008fd000078e020a */
[----:B------:R-:W3:Y:S01]  /*06e0*/  @!P6 LDG.E.CONSTANT R12, desc[UR8][R10.64+0x4] ;  /* 0x000004080a0ce981 */ /* 0x000ee2000c1e9900 */
[----:B------:R-:W-:Y:S02]  /*06f0*/  ISETP.GE.AND P6, PT, R8, R5, PT ;  /* 0x000000050800720c */ /* 0x000fe40003fc6270 */
[----:B------:R-:W-:Y:S01]  /*0700*/  IADD3 R8, PT, PT, R4, 0x3, RZ ;  /* 0x0000000304087810 */ /* 0x000fe20007ffe0ff */
[----:B------:R-:W-:-:S10]  /*0710*/  IMAD.MOV.U32 R28, RZ, RZ, RZ ;  /* 0x000000ffff1c7224 */ /* 0x000fd400078e00ff */
[----:B------:R-:W4:Y:S01]  /*0720*/  @!P6 LDG.E.CONSTANT R14, desc[UR8][R10.64+0x8] ;  /* 0x000008080a0ee981 */ /* 0x000f22000c1e9900 */
[----:B------:R-:W-:-:S03]  /*0730*/  ISETP.GE.AND P6, PT, R8, R5, PT ;  /* 0x000000050800720c */ /* 0x000fc60003fc6270 */
[----:B------:R-:W5:Y:S10]  /*0740*/  LDG.E.CONSTANT R8, desc[UR8][R10.64] ;  /* 0x000000080a087981 */ /* 0x000f74000c1e9900 */
[----:B------:R-:W2:Y:S04]  /*0750*/  @!P6 LDG.E.CONSTANT R28, desc[UR8][R10.64+0xc] ;  /* 0x00000c080a1ce981 */ /* 0x000ea8000c1e9900 */
[----:B---3--:R3:W-:Y:S04]  /*0760*/  STS [R7+UR5+-0x4], R12 ;  /* 0xfffffc0c07007988 */ /* 0x0087e80008000805 */
[----:B----4-:R3:W-:Y:S04]  /*0770*/  STS [R7+UR5], R14 ;  /* 0x0000000e07007988 */ /* 0x0107e80008000805 */
[----:B-----5:R3:W-:Y:S04]  /*0780*/  STS [R7+UR5+-0x8], R8 ;  /* 0xfffff80807007988 */ /* 0x0207e80008000805 */
[----:B--2---:R3:W-:Y:S02]  /*0790*/  STS [R7+UR5+0x4], R28 ;  /* 0x0000041c07007988 */ /* 0x0047e40008000805 */
.L_x_29:
[----:B------:R-:W-:Y:S05]  /*07a0*/  BSYNC.RECONVERGENT B0 ;  /* 0x0000000000007941 */ /* 0x000fea0003800200 */
.L_x_28:
[----:B------:R4:W-:Y:S01]  /*07b0*/  @P5 STS [R7+UR7+0x7c], RZ ;  /* 0x00007cff07005988 */ /* 0x0009e20008000807 */
[----:B------:R-:W-:Y:S01]  /*07c0*/  BSSY.RECONVERGENT B0, `(.L_x_30) ;  /* 0x0000019000007945 */ /* 0x000fe20003800200 */
[----:B------:R-:W-:Y:S01]  /*07d0*/  IMAD.IADD R13, R13, 0x1, R5 ;  /* 0x000000010d0d7824 */ /* 0x000fe200078e0205 */
[----:B------:R-:W-:Y:S01]  /*07e0*/  IADD3 R15, PT, PT, R15, R5, RZ ;  /* 0x000000050f0f7210 */ /* 0x000fe20007ffe0ff */
[----:B------:R4:W-:Y:S04]  /*07f0*/  @P5 STS.64 [R7+UR7+0x80], RZ ;  /* 0x000080ff07005988 */ /* 0x0009e80008000a07 */
[----:B------:R4:W-:Y:S01]  /*0800*/  @P5 STS [R7+UR7+0x88], RZ ;  /* 0x000088ff07005988 */ /* 0x0009e20008000807 */
[----:B------:R-:W-:Y:S05]  /*0810*/  @P5 BRA `(.L_x_31) ;  /* 0x00000000004c5947 */ /* 0x000fea0003800000 */
[----:B------:R-:W5:Y:S01]  /*0820*/  LDC.64 R10, c[0x0][0x380] ;  /* 0x0000e000ff0a7b82 */ /* 0x000f620000000a00 */
[C---:B-1-3--:R-:W-:Y:S02]  /*0830*/  VIADD R8, R9.reuse, 0x1 ;  /* 0x0000000109087836 */ /* 0x04afe40000000000 */
[----:B------:R-:W-:Y:S02]  /*0840*/  IMAD.MOV.U32 R12, RZ, RZ, RZ ;  /* 0x000000ffff0c7224 */ /* 0x000fe400078e00ff */
[C---:B------:R-:W-:Y:S01]  /*0850*/  VIADD R14, R9.reuse, 0x3 ;  /* 0x00000003090e7836 */ /* 0x040fe20000000000 */
[----:B------:R-:W-:Y:S02]  /*0860*/  ISETP.GE.AND P6, PT, R8, R5, PT ;  /* 0x000000050800720c */ /* 0x000fe40003fc6270 */
[----:B------:R-:W-:Y:S01]  /*0870*/  IADD3 R8, PT, PT, R9, 0x2, RZ ;  /* 0x0000000209087810 */ /* 0x000fe20007ffe0ff */
[----:B------:R-:W-:-:S03]  /*0880*/  HFMA2 R28, -RZ, RZ, 0, 0 ;  /* 0x00000000ff1c7431 */ /* 0x000fc600000001ff */
[----:B------:R-:W-:Y:S01]  /*0890*/  ISETP.GE.AND P5, PT, R8, R5, PT ;  /* 0x000000050800720c */ /* 0x000fe20003fa6270 */
[----:B-----5:R-:W-:-:S06]  /*08a0*/  IMAD.WIDE.U32 R10, R15, 0x4, R10 ;  /* 0x000000040f0a7825 */ /* 0x020fcc00078e000a */
[----:B------:R-:W3:Y:S01]  /*08b0*/  @!P6 LDG.E.CONSTANT R12, desc[UR8][R10.64+0x4] ;  /* 0x000004080a0ce981 */ /* 0x000ee2000c1e9900 */
[----:B------:R-:W-:Y:S01]  /*08c0*/  ISETP.GE.AND P6, PT, R14, R5, PT ;  /* 0x000000050e00720c */ /* 0x000fe20003fc6270 */
[----:B------:R-:W-:Y:S02]  /*08d0*/  IMAD.MOV.U32 R14, RZ, RZ, RZ ;  /* 0x000000ffff0e7224 */ /* 0x000fe400078e00ff */
[----:B------:R-:W5:Y:S04]  /*08e0*/  LDG.E.CONSTANT R8, desc[UR8][R10.64] ;  /* 0x000000080a087981 */ /* 0x000f68000c1e9900 */
[----:B------:R-:W2:Y:S06]  /*08f0*/  @!P5 LDG.E.CONSTANT R14, desc[UR8][R10.64+0x8] ;  /* 0x000008080a0ed981 */ /* 0x000eac000c1e9900 */
[----:B------:R-:W4:Y:S04]  /*0900*/  @!P6 LDG.E.CONSTANT R28, desc[UR8][R10.64+0xc] ;  /* 0x00000c080a1ce981 */ /* 0x000f28000c1e9900 */
[----:B---3--:R1:W-:Y:S04]  /*0910*/  STS [R7+UR7+0x80], R12 ;  /* 0x0000800c07007988 */ /* 0x0083e80008000807 */
[----:B-----5:R1:W-:Y:S04]  /*0920*/  STS [R7+UR7+0x7c], R8 ;  /* 0x00007c0807007988 */ /* 0x0203e80008000807 */
[----:B--2---:R1:W-:Y:S04]  /*0930*/  STS [R7+UR7+0x84], R14 ;  /* 0x0000840e07007988 */ /* 0x0043e80008000807 */
[----:B----4-:R1:W-:Y:S02]  /*0940*/  STS [R7+UR7+0x88], R28 ;  /* 0x0000881c07007988 */ /* 0x0103e40008000807 */
.L_x_31:
[----:B------:R-:W-:Y:S05]  /*0950*/  BSYNC.RECONVERGENT B0 ;  /* 0x0000000000007941 */ /* 0x000fea0003800200 */
.L_x_30:
[----:B------:R0:W-:Y:S01]  /*0960*/  @P2 STS [R7+UR5+0x7c], RZ ;  /* 0x00007cff07002988 */ /* 0x0001e20008000805 */
[----:B------:R-:W-:Y:S03]  /*0970*/  BSSY.RECONVERGENT B0, `(.L_x_32) ;  /* 0x0000017000007945 */ /* 0x000fe60003800200 */
[----:B------:R0:W-:Y:S04]  /*0980*/  @P2 STS.64 [R7+UR5+0x80], RZ ;  /* 0x000080ff07002988 */ /* 0x0001e80008000a05 */
[----:B------:R0:W-:Y:S01]  /*0990*/  @P2 STS [R7+UR5+0x88], RZ ;  /* 0x000088ff07002988 */ /* 0x0001e20008000805 */
[----:B------:R-:W-:Y:S05]  /*09a0*/  @P2 BRA `(.L_x_33) ;  /* 0x00000000004c2947 */ /* 0x000fea0003800000 */
[----:B------:R-:W5:Y:S01]  /*09b0*/  LDC.64 R10, c[0x0][0x388] ;  /* 0x0000e200ff0a7b82 */ /* 0x000f620000000a00 */
[C---:B-1-3--:R-:W-:Y:S01]  /*09c0*/  VIADD R8, R4.reuse, 0x1 ;  /* 0x0000000104087836 */ /* 0x04afe20000000000 */
[C---:B------:R-:W-:Y:S01]  /*09d0*/  IADD3 R14, PT, PT, R4.reuse, 0x3, RZ ;  /* 0x00000003040e7810 */ /* 0x040fe20007ffe0ff */
[----:B------:R-:W-:Y:S01]  /*09e0*/  VIADD R12, R4, 0x2 ;  /* 0x00000002040c7836 */ /* 0x000fe20000000000 */
[----:B------:R-:W-:Y:S02]  /*09f0*/  MOV R28, RZ ;  /* 0x000000ff001c7202 */ /* 0x000fe40000000f00 */
[-C--:B------:R-:W-:Y:S02]  /*0a00*/  ISETP.GE.AND P2, PT, R8, R5.reuse, PT ;  /* 0x000000050800720c */ /* 0x080fe40003f46270 */
[-C--:B------:R-:W-:Y:S01]  /*0a10*/  ISETP.GE.AND P5, PT, R12, R5.reuse, PT ;  /* 0x000000050c00720c */ /* 0x080fe20003fa6270 */
[----:B------:R-:W-:Y:S01]  /*0a20*/  IMAD.MOV.U32 R12, RZ, RZ, RZ ;  /* 0x000000ffff0c7224 */ /* 0x000fe200078e00ff */
[----:B------:R-:W-:Y:S01]  /*0a30*/  ISETP.GE.AND P6, PT, R14, R5, PT ;  /* 0x000000050e00720c */ /* 0x000fe20003fc6270 */
[----:B------:R-:W-:-:S02]  /*0a40*/  IMAD.MOV.U32 R14, RZ, RZ, RZ ;  /* 0x000000ffff0e7224 */ /* 0x000fc400078e00ff */
[----:B-----5:R-:W-:-:S05]  /*0a50*/  IMAD.WIDE R10, R13, 0x4, R10 ;  /* 0x000000040d0a7825 */ /* 0x020fca00078e020a */
[----:B------:R-:W3:Y:S04]  /*0a60*/  LDG.E.CONSTANT R8, desc[UR8][R10.64] ;  /* 0x000000080a087981 */ /* 0x000ee8000c1e9900 */
[----:B------:R-:W5:Y:S04]  /*0a70*/  @!P2 LDG.E.CONSTANT R12, desc[UR8][R10.64+0x4] ;  /* 0x000004080a0ca981 */ /* 0x000f68000c1e9900 */
[----:B------:R-:W2:Y:S04]  /*0a80*/  @!P5 LDG.E.CONSTANT R14, desc[UR8][R10.64+0x8] ;  /* 0x000008080a0ed981 */ /* 0x000ea8000c1e9900 */
[----:B------:R-:W4:Y:S04]  /*0a90*/  @!P6 LDG.E.CONSTANT R28, desc[UR8][R10.64+0xc] ;  /* 0x00000c080a1ce981 */ /* 0x000f28000c1e9900 */
[----:B---3--:R1:W-:Y:S04]  /*0aa0*/  STS [R7+UR5+0x7c], R8 ;  /* 0x00007c0807007988 */ /* 0x0083e80008000805 */
[----:B-----5:R1:W-:Y:S04]  /*0ab0*/  STS [R7+UR5+0x80], R12 ;  /* 0x0000800c07007988 */ /* 0x0203e80008000805 */
[----:B--2---:R1:W-:Y:S04]  /*0ac0*/  STS [R7+UR5+0x84], R14 ;  /* 0x0000840e07007988 */ /* 0x0043e80008000805 */
[----:B----4-:R1:W-:Y:S02]  /*0ad0*/  STS [R7+UR5+0x88], R28 ;  /* 0x0000881c07007988 */ /* 0x0103e40008000805 */
.L_x_33:
[----:B------:R-:W-:Y:S05]  /*0ae0*/  BSYNC.RECONVERGENT B0 ;  /* 0x0000000000007941 */ /* 0x000fea0003800200 */
.L_x_32:
[----:B------:R0:W-:Y:S01]  /*0af0*/  @P0 STS.64 [R7+UR7+0x100], RZ ;  /* 0x000100ff07000988 */ /* 0x0001e20008000a07 */
[----:B------:R-:W-:Y:S01]  /*0b00*/  BSSY.RECONVERGENT B0, `(.L_x_34) ;  /* 0x0000018000007945 */ /* 0x000fe20003800200 */
[--C-:B-1-3--:R-:W-:Y:S02]  /*0b10*/  IMAD.IADD R8, R13, 0x1, R5.reuse ;  /* 0x000000010d087824 */ /* 0x10afe400078e0205 */
[----:B------:R0:W-:Y:S01]  /*0b20*/  @P0 STS.64 [R7+UR7+0x108], RZ ;  /* 0x000108ff07000988 */ /* 0x0001e20008000a07 */
[----:B------:R-:W-:Y:S01]  /*0b30*/  IMAD.IADD R15, R15, 0x1, R5 ;  /* 0x000000010f0f7824 */ /* 0x000fe200078e0205 */
[----:B------:R-:W-:Y:S06]  /*0b40*/  @P0 BRA `(.L_x_35) ;  /* 0x00000000004c0947 */ /* 0x000fec0003800000 */
[----:B------:R-:W1:Y:S01]  /*0b50*/  LDC.64 R10, c[0x0][0x380] ;  /* 0x0000e000ff0a7b82 */ /* 0x000e620000000a00 */
[C---:B------:R-:W-:Y:S01]  /*0b60*/  VIADD R14, R9.reuse, 0x2 ;  /* 0x00000002090e7836 */ /* 0x040fe20000000000 */
[C---:B------:R-:W-:Y:S01]  /*0b70*/  IADD3 R12, PT, PT, R9.reuse, 0x1, RZ ;  /* 0x00000001090c7810 */ /* 0x040fe20007ffe0ff */
[----:B------:R-:W-:Y:S02]  /*0b80*/  VIADD R28, R9, 0x3 ;  /* 0x00000003091c7836 */ /* 0x000fe40000000000 */
[----:B------:R-:W-:Y:S01]  /*0b90*/  IMAD.MOV.U32 R30, RZ, RZ, RZ ;  /* 0x000000ffff1e7224 */ /* 0x000fe200078e00ff */
[-C--:B------:R-:W-:Y:S02]  /*0ba0*/  ISETP.GE.AND P0, PT, R12, R5.reuse, PT ;  /* 0x000000050c00720c */ /* 0x080fe40003f06270 */
[-C--:B------:R-:W-:Y:S01]  /*0bb0*/  ISETP.GE.AND P2, PT, R14, R5.reuse, PT ;  /* 0x000000050e00720c */ /* 0x080fe20003f46270 */
[----:B------:R-:W-:Y:S01]  /*0bc0*/  HFMA2 R14, -RZ, RZ, 0, 0 ;  /* 0x00000000ff0e7431 */ /* 0x000fe200000001ff */
[----:B------:R-:W-:Y:S01]  /*0bd0*/  ISETP.GE.AND P5, PT, R28, R5, PT ;  /* 0x000000051c00720c */ /* 0x000fe20003fa6270 */
[----:B------:R-:W-:-:S02]  /*0be0*/  IMAD.MOV.U32 R28, RZ, RZ, RZ ;  /* 0x000000ffff1c7224 */ /* 0x000fc400078e00ff */
[----:B-1----:R-:W-:-:S05]  /*0bf0*/  IMAD.WIDE.U32 R10, R15, 0x4, R10 ;  /* 0x000000040f0a7825 */ /* 0x002fca00078e000a */
        /* <DEDUP_REMOVED lines=8> */
.L_x_35:
[----:B------:R-:W-:Y:S05]  /*0c80*/  BSYNC.RECONVERGENT B0 ;  /* 0x0000000000007941 */ /* 0x000fea0003800200 */
.L_x_34:
[----:B------:R3:W-:Y:S01]  /*0c90*/  @P3 STS.64 [R7+UR5+0x100], RZ ;  /* 0x000100ff07003988 */ /* 0x0007e20008000a05 */
[----:B------:R-:W-:Y:S03]  /*0ca0*/  BSSY.RECONVERGENT B0, `(.L_x_36) ;  /* 0x0000016000007945 */ /* 0x000fe60003800200 */
[----:B------:R3:W-:Y:S01]  /*0cb0*/  @P3 STS.64 [R7+UR5+0x108], RZ ;  /* 0x000108ff07003988 */ /* 0x0007e20008000a05 */
[----:B------:R-:W-:Y:S05]  /*0cc0*/  @P3 BRA `(.L_x_37) ;  /* 0x00000000004c3947 */ /* 0x000fea0003800000 */
[----:B------:R-:W5:Y:S01]  /*0cd0*/  LDC.64 R10, c[0x0][0x388] ;  /* 0x0000e200ff0a7b82 */ /* 0x000f620000000a00 */
[C---:B-1----:R-:W-:Y:S01]  /*0ce0*/  VIADD R14, R4.reuse, 0x2 ;  /* 0x00000002040e7836 */ /* 0x042fe20000000000 */
[C---:B------:R-:W-:Y:S01]  /*0cf0*/  IADD3 R12, PT, PT, R4.reuse, 0x1, RZ ;  /* 0x00000001040c7810 */ /* 0x040fe20007ffe0ff */
[----:B------:R-:W-:Y:S02]  /*0d00*/  VIADD R28, R4, 0x3 ;  /* 0x00000003041c7836 */ /* 0x000fe40000000000 */
[----:B------:R-:W-:Y:S01]  /*0d10*/  IMAD.MOV.U32 R30, RZ, RZ, RZ ;  /* 0x000000ffff1e7224 */ /* 0x000fe200078e00ff */
[-C--:B------:R-:W-:Y:S02]  /*0d20*/  ISETP.GE.AND P0, PT, R12, R5.reuse, PT ;  /* 0x000000050c00720c */ /* 0x080fe40003f06270 */
[-C--:B------:R-:W-:Y:S02]  /*0d30*/  ISETP.GE.AND P2, PT, R14, R5.reuse, PT ;  /* 0x000000050e00720c */ /* 0x080fe40003f46270 */
[----:B------:R-:W-:Y:S01]  /*0d40*/  ISETP.GE.AND P3, PT, R28, R5, PT ;  /* 0x000000051c00720c */ /* 0x000fe20003f66270 */
[----:B------:R-:W-:Y:S01]  /*0d50*/  IMAD.MOV.U32 R28, RZ, RZ, RZ ;  /* 0x000000ffff1c7224 */ /* 0x000fe200078e00ff */
[----:B------:R-:W-:Y:S01]  /*0d60*/  MOV R14, RZ ;  /* 0x000000ff000e7202 */ /* 0x000fe20000000f00 */
[----:B-----5:R-:W-:-:S05]  /*0d70*/  IMAD.WIDE R10, R8, 0x4, R10 ;  /* 0x00000004080a7825 */ /* 0x020fca00078e020a */
[----:B------:R-:W5:Y:S04]  /*0d80*/  LDG.E.CONSTANT R12, desc[UR8][R10.64] ;  /* 0x000000080a0c7981 */ /* 0x000f68000c1e9900 */
[----:B------:R-:W2:Y:S04]  /*0d90*/  @!P0 LDG.E.CONSTANT R14, desc[UR8][R10.64+0x4] ;  /* 0x000004080a0e8981 */ /* 0x000ea8000c1e9900 */
[----:B------:R-:W4:Y:S04]  /*0da0*/  @!P2 LDG.E.CONSTANT R28, desc[UR8][R10.64+0x8] ;  /* 0x000008080a1ca981 */ /* 0x000f28000c1e9900 */
[----:B------:R-:W3:Y:S04]  /*0db0*/  @!P3 LDG.E.CONSTANT R30, desc[UR8][R10.64+0xc] ;  /* 0x00000c080a1eb981 */ /* 0x000ee8000c1e9900 */
[----:B-----5:R1:W-:Y:S04]  /*0dc0*/  STS [R7+UR5+0x100], R12 ;  /* 0x0001000c07007988 */ /* 0x0203e80008000805 */
[----:B--2---:R1:W-:Y:S04]  /*0dd0*/  STS [R7+UR5+0x104], R14 ;  /* 0x0001040e07007988 */ /* 0x0043e80008000805 */
[----:B----4-:R1:W-:Y:S04]  /*0de0*/  STS [R7+UR5+0x108], R28 ;  /* 0x0001081c07007988 */ /* 0x0103e80008000805 */
[----:B---3--:R1:W-:Y:S02]  /*0df0*/  STS [R7+UR5+0x10c], R30 ;  /* 0x00010c1e07007988 */ /* 0x0083e40008000805 */
.L_x_37:
[----:B------:R-:W-:Y:S05]  /*0e00*/  BSYNC.RECONVERGENT B0 ;  /* 0x0000000000007941 */ /* 0x000fea0003800200 */
.L_x_36:
[----:B------:R0:W-:Y:S01]  /*0e10*/  @P1 STS [R7+UR7+0x184], RZ ;  /* 0x000184ff07001988 */ /* 0x0001e20008000807 */
[----:B------:R-:W-:Y:S03]  /*0e20*/  BSSY.RECONVERGENT B0, `(.L_x_38) ;  /* 0x0000018000007945 */ /* 0x000fe60003800200 */
[----:B------:R0:W-:Y:S04]  /*0e30*/  @P1 STS.64 [R7+UR7+0x188], RZ ;  /* 0x000188ff07001988 */ /* 0x0001e80008000a07 */
[----:B------:R0:W-:Y:S01]  /*0e40*/  @P1 STS [R7+UR7+0x190], RZ ;  /* 0x000190ff07001988 */ /* 0x0001e20008000807 */
[----:B------:R-:W-:Y:S05]  /*0e50*/  @P1 BRA `(.L_x_39) ;  /* 0x0000000000501947 */ /* 0x000fea0003800000 */
[----:B------:R-:W5:Y:S01]  /*0e60*/  LDC.64 R10, c[0x0][0x380] ;  /* 0x0000e000ff0a7b82 */ /* 0x000f620000000a00 */
[C---:B-1----:R-:W-:Y:S01]  /*0e70*/  VIADD R14, R9.reuse, 0x2 ;  /* 0x00000002090e7836 */ /* 0x042fe20000000000 */
[C---:B------:R-:W-:Y:S01]  /*0e80*/  IADD3 R12, PT, PT, R9.reuse, 0x1, RZ ;  /* 0x00000001090c7810 */ /* 0x040fe20007ffe0ff */
[----:B------:R-:W-:Y:S01]  /*0e90*/  VIADD R28, R9, 0x3 ;  /* 0x00000003091c7836 */ /* 0x000fe20000000000 */
[-C--:B------:R-:W-:Y:S01]  /*0ea0*/  IADD3 R15, PT, PT, R15, R5.reuse, RZ ;  /* 0x000000050f0f7210 */ /* 0x080fe20007ffe0ff */
[----:B------:R-:W-:Y:S01]  /*0eb0*/  IMAD.MOV.U32 R30, RZ, RZ, RZ ;  /* 0x000000ffff1e7224 */ /* 0x000fe200078e00ff */
[-C--:B------:R-:W-:Y:S02]  /*0ec0*/  ISETP.GE.AND P0, PT, R12, R5.reuse, PT ;  /* 0x000000050c00720c */ /* 0x080fe40003f06270 */
[-C--:B------:R-:W-:Y:S01]  /*0ed0*/  ISETP.GE.AND P1, PT, R14, R5.reuse, PT ;  /* 0x000000050e00720c */ /* 0x080fe20003f26270 */
[----:B------:R-:W-:Y:S01]  /*0ee0*/  IMAD.MOV.U32 R14, RZ, RZ, RZ ;  /* 0x000000ffff0e7224 */ /* 0x000fe200078e00ff */
[----:B------:R-:W-:Y:S01]  /*0ef0*/  ISETP.GE.AND P2, PT, R28, R5, PT ;  /* 0x000000051c00720c */ /* 0x000fe20003f46270 */
[----:B------:R-:W-:-:S02]  /*0f00*/  HFMA2 R28, -RZ, RZ, 0, 0 ;  /* 0x00000000ff1c7431 */ /* 0x000fc400000001ff */
[----:B-----5:R-:W-:-:S05]  /*0f10*/  IMAD.WIDE.U32 R10, R15, 0x4, R10 ;  /* 0x000000040f0a7825 */ /* 0x020fca00078e000a */
[----:B------:R-:W5:Y:S04]  /*0f20*/  LDG.E.CONSTANT R12, desc[UR8][R10.64] ;  /* 0x000000080a0c7981 */ /* 0x000f68000c1e9900 */
[----:B------:R-:W2:Y:S04]  /*0f30*/  @!P0 LDG.E.CONSTANT R14, desc[UR8][R10.64+0x4] ;  /* 0x000004080a0e8981 */ /* 0x000ea8000c1e9900 */
[----:B------:R-:W3:Y:S04]  /*0f40*/  @!P1 LDG.E.CONSTANT R28, desc[UR8][R10.64+0x8] ;  /* 0x000008080a1c9981 */ /* 0x000ee8000c1e9900 */
[----:B------:R-:W4:Y:S04]  /*0f50*/  @!P2 LDG.E.CONSTANT R30, desc[UR8][R10.64+0xc] ;  /* 0x00000c080a1ea981 */ /* 0x000f28000c1e9900 */
[----:B-----5:R1:W-:Y:S04]  /*0f60*/  STS [R7+UR7+0x184], R12 ;  /* 0x0001840c07007988 */ /* 0x0203e80008000807 */
[----:B--2---:R1:W-:Y:S04]  /*0f70*/  STS [R7+UR7+0x188], R14 ;  /* 0x0001880e07007988 */ /* 0x0043e80008000807 */
[----:B---3--:R1:W-:Y:S04]  /*0f80*/  STS [R7+UR7+0x18c], R28 ;  /* 0x00018c1c07007988 */ /* 0x0083e80008000807 */
[----:B----4-:R1:W-:Y:S02]  /*0f90*/  STS [R7+UR7+0x190], R30 ;  /* 0x0001901e07007988 */ /* 0x0103e40008000807 */
.L_x_39:
[----:B------:R-:W-:Y:S05]  /*0fa0*/  BSYNC.RECONVERGENT B0 ;  /* 0x0000000000007941 */ /* 0x000fea0003800200 */
.L_x_38:
[----:B------:R0:W-:Y:S01]  /*0fb0*/  @P4 STS [R7+UR5+0x184], RZ ;  /* 0x000184ff07004988 */ /* 0x0001e20008000805 */
[----:B------:R-:W-:Y:S01]  /*0fc0*/  BSSY.RECONVERGENT B0, `(.L_x_40) ;  /* 0x0000019000007945 */ /* 0x000fe20003800200 */
[----:B------:R-:W-:Y:S01]  /*0fd0*/  MOV R48, RZ ;  /* 0x000000ff00307202 */ /* 0x000fe20000000f00 */
[----:B------:R-:W-:Y:S01]  /*0fe0*/  IMAD.IADD R11, R8, 0x1, R5 ;  /* 0x00000001080b7824 */ /* 0x000fe200078e0205 */
[----:B------:R0:W-:Y:S04]  /*0ff0*/  @P4 STS.64 [R7+UR5+0x188], RZ ;  /* 0x000188ff07004988 */ /* 0x0001e80008000a05 */
[----:B------:R0:W-:Y:S01]  /*1000*/  @P4 STS [R7+UR5+0x190], RZ ;  /* 0x000190ff07004988 */ /* 0x0001e20008000805 */
[----:B------:R-:W-:Y:S05]  /*1010*/  @P4 BRA `(.L_x_41) ;  /* 0x00000000004c4947 */ /* 0x000fea0003800000 */
[----:B------:R-:W5:Y:S01]  /*1020*/  LDC.64 R8, c[0x0][0x388] ;  /* 0x0000e200ff087b82 */ /* 0x000f620000000a00 */
[C---:B-1----:R-:W-:Y:S01]  /*1030*/  VIADD R12, R4.reuse, 0x2 ;  /* 0x00000002040c7836 */ /* 0x042fe20000000000 */
[C---:B------:R-:W-:Y:S01]  /*1040*/  IADD3 R10, PT, PT, R4.reuse, 0x1, RZ ;  /* 0x00000001040a7810 */ /* 0x040fe20007ffe0ff */
[----:B------:R-:W-:Y:S01]  /*1050*/  IMAD.MOV.U32 R28, RZ, RZ, RZ ;  /* 0x000000ffff1c7224 */ /* 0x000fe200078e00ff */
[----:B------:R-:W-:Y:S02]  /*1060*/  IADD3 R14, PT, PT, R4, 0x3, RZ ;  /* 0x00000003040e7810 */ /* 0x000fe40007ffe0ff */
[-C--:B------:R-:W-:Y:S02]  /*1070*/  ISETP.GE.AND P0, PT, R10, R5.reuse, PT ;  /* 0x000000050a00720c */ /* 0x080fe40003f06270 */
[-C--:B------:R-:W-:Y:S01]  /*1080*/  ISETP.GE.AND P1, PT, R12, R5.reuse, PT ;  /* 0x000000050c00720c */ /* 0x080fe20003f26270 */
[----:B------:R-:W-:Y:S01]  /*1090*/  IMAD.MOV.U32 R12, RZ, RZ, RZ ;  /* 0x000000ffff0c7224 */ /* 0x000fe200078e00ff */
[----:B------:R-:W-:Y:S01]  /*10a0*/  ISETP.GE.AND P2, PT, R14, R5, PT ;  /* 0x000000050e00720c */ /* 0x000fe20003f46270 */
[----:B------:R-:W-:-:S02]  /*10b0*/  HFMA2 R14, -RZ, RZ, 0, 0 ;  /* 0x00000000ff0e7431 */ /* 0x000fc400000001ff */
[----:B-----5:R-:W-:-:S05]  /*10c0*/  IMAD.WIDE R8, R11, 0x4, R8 ;  /* 0x000000040b087825 */ /* 0x020fca00078e0208 */
        /* <DEDUP_REMOVED lines=8> */
.L_x_41:
[----:B------:R-:W-:Y:S05]  /*1150*/  BSYNC.RECONVERGENT B0 ;  /* 0x0000000000007941 */ /* 0x000fea0003800200 */
.L_x_40:
[----:B------:R-:W-:Y:S01]  /*1160*/  BAR.SYNC.DEFER_BLOCKING 0x0 ;  /* 0x0000000000007b1d */ /* 0x000fe20000010000 */
[----:B------:R-:W-:Y:S01]  /*1170*/  UIADD3 UR4, UPT, UPT, UR4, 0x20, URZ ;  /* 0x0000002004047890 */ /* 0x000fe2000fffe0ff */
[----:B------:R-:W-:Y:S01]  /*1180*/  HFMA2 R52, -RZ, RZ, 0, 0 ;  /* 0x00000000ff347431 */ /* 0x000fe200000001ff */
[----:B------:R-:W-:Y:S01]  /*1190*/  MOV R43, RZ ;  /* 0x000000ff002b7202 */ /* 0x000fe20000000f00 */
[----:B------:R-:W-:Y:S02]  /*11a0*/  HFMA2 R11, -RZ, RZ, 0, 0 ;  /* 0x00000000ff0b7431 */ /* 0x000fe400000001ff */
[----:B------:R-:W-:Y:S01]  /*11b0*/  IMAD.MOV.U32 R50, RZ, RZ, RZ ;  /* 0x000000ffff327224 */ /* 0x000fe200078e00ff */
[----:B------:R-:W-:Y:S01]  /*11c0*/  MOV R47, RZ ;  /* 0x000000ff002f7202 */ /* 0x000fe20000000f00 */
[----:B------:R-:W-:Y:S01]  /*11d0*/  IMAD.MOV.U32 R45, RZ, RZ, RZ ;  /* 0x000000ffff2d7224 */ /* 0x000fe200078e00ff */
[----:B-1----:R-:W-:Y:S01]  /*11e0*/  CS2R R14, SRZ ;  /* 0x00000000000e7805 */ /* 0x002fe2000001ff00 */
[----:B------:R-:W-:Y:S01]  /*11f0*/  IMAD.MOV.U32 R49, RZ, RZ, RZ ;  /* 0x000000ffff317224 */ /* 0x000fe200078e00ff */
[----:B------:R-:W-:-:S02]  /*1200*/  CS2R R8, SRZ ;  /* 0x0000000000087805 */ /* 0x000fc4000001ff00 */
[----:B------:R-:W-:Y:S02]  /*1210*/  ISETP.LE.AND P0, PT, R5, UR4, PT ;  /* 0x0000000405007c0c */ /* 0x000fe4000bf03270 */
[----:B------:R-:W-:Y:S01]  /*1220*/  CS2R R12, SRZ ;  /* 0x00000000000c7805 */ /* 0x000fe2000001ff00 */
[----:B0-234-:R-:W-:Y:S01]  /*1230*/  IMAD.MOV.U32 R7, RZ, RZ, RZ ;  /* 0x000000ffff077224 */ /* 0x01dfe200078e00ff */
[----:B------:R-:W-:-:S09]  /*1240*/  MOV R40, RZ ;  /* 0x000000ff00287202 */ /* 0x000fd20000000f00 */
.L_x_42:
[----:B------:R-:W-:Y:S01]  /*1250*/  IMAD.U32 R29, RZ, RZ, UR5 ;  /* 0x00000005ff1d7e24 */ /* 0x000fe2000f8e00ff */
[----:B------:R-:W-:-:S03]  /*1260*/  LEA R51, R38, UR7, 0x2 ;  /* 0x0000000726337c11 */ /* 0x000fc6000f8e10ff */
[----:B------:R-:W-:Y:S02]  /*1270*/  IMAD R29, R38, 0x84, R29 ;  /* 0x00000084261d7824 */ /* 0x000fe400078e021d */
[----:B------:R-:W-:Y:S02]  /*1280*/  IMAD R51, R0, 0x84, R51 ;  /* 0x0000008400337824 */ /* 0x000fe400078e0233 */
[----:B------:R-:W-:Y:S01]  /*1290*/  VIADD R38, R38, 0x2 ;  /* 0x0000000226267836 */ /* 0x000fe20000000000 */
[----:B------:R-:W-:Y:S02]  /*12a0*/  LEA R53, R6, R29, 0x4 ;  /* 0x0000001d06357211 */ /* 0x000fe400078e20ff */
[----:B------:R-:W-:Y:S02]  /*12b0*/  LDS.64 R28, [R51] ;  /* 0x00000000331c7984 */ /* 0x000fe40000000a00 */
[----:B------:R-:W-:Y:S02]  /*12c0*/  ISETP.NE.AND P1, PT, R38, 0x20, PT ;  /* 0x000000202600780c */ /* 0x000fe40003f25270 */
[----:B------:R-:W0:Y:S04]  /*12d0*/  LDS.64 R32, [R53+0x8] ;  /* 0x0000080035207984 */ /* 0x000e280000000a00 */
[----:B------:R-:W1:Y:S04]  /*12e0*/  LDS.64 R30, [R53] ;  /* 0x00000000351e7984 */ /* 0x000e680000000a00 */
[----:B------:R-:W2:Y:S04]  /*12f0*/  LDS R41, [R51+0x84] ;  /* 0x0000840033297984 */ /* 0x000ea80000000800 */
[----:B------:R-:W3:Y:S04]  /*1300*/  LDS.64 R34, [R51+0x108] ;  /* 0x0001080033227984 */ /* 0x000ee80000000a00 */
[----:B------:R-:W4:Y:S04]  /*1310*/  LDS R46, [R51+0x18c] ;  /* 0x00018c00332e7984 */ /* 0x000f280000000800 */
[----:B------:R-:W5:Y:S04]  /*1320*/  LDS R39, [R53+0x84] ;  /* 0x0000840035277984 */ /* 0x000f680000000800 */
[----:B------:R-:W5:Y:S04]  /*1330*/  LDS R44, [R53+0x90] ;  /* 0x00009000352c7984 */ /* 0x000f680000000800 */
[----:B------:R-:W5:Y:S01]  /*1340*/  LDS.64 R36, [R53+0x88] ;  /* 0x0000880035247984 */ /* 0x000f620000000a00 */
[C---:B0-----:R-:W-:Y:S01]  /*1350*/  FFMA R10, R28.reuse, R32, R47 ;  /* 0x000000201c0a7223 */ /* 0x041fe2000000002f */
[----:B------:R-:W-:-:S02]  /*1360*/  FFMA R45, R28, R33, R45 ;  /* 0x000000211c2d7223 */ /* 0x000fc4000000002d */
[----:B------:R-:W0:Y:S01]  /*1370*/  LDS R47, [R51+0x88] ;  /* 0x00008800332f7984 */ /* 0x000e220000000800 */
[CC--:B-1----:R-:W-:Y:S01]  /*1380*/  FFMA R42, R28.reuse, R30.reuse, R49 ;  /* 0x0000001e1c2a7223 */ /* 0x0c2fe20000000031 */
[-C--:B------:R-:W-:Y:S02]  /*1390*/  FFMA R15, R28, R31.reuse, R15 ;  /* 0x0000001f1c0f7223 */ /* 0x080fe4000000000f */
[----:B------:R0:W1:Y:S01]  /*13a0*/  LDS R28, [R51+0x190] ;  /* 0x00019000331c7984 */ /* 0x0000620000000800 */
[C---:B--2---:R-:W-:Y:S01]  /*13b0*/  FFMA R49, R41.reuse, R31, R50 ;  /* 0x0000001f29317223 */ /* 0x044fe20000000032 */
[C---:B------:R-:W-:Y:S01]  /*13c0*/  FFMA R52, R41.reuse, R30, R52 ;  /* 0x0000001e29347223 */ /* 0x040fe20000000034 */
[C---:B------:R-:W-:Y:S01]  /*13d0*/  FFMA R50, R41.reuse, R32, R43 ;  /* 0x0000002029327223 */ /* 0x040fe2000000002b */
[----:B------:R-:W-:Y:S01]  /*13e0*/  FFMA R41, R41, R33, R48 ;  /* 0x0000002129297223 */ /* 0x000fe20000000030 */
[C---:B---3--:R-:W-:Y:S01]  /*13f0*/  FFMA R48, R34.reuse, R30, R9 ;  /* 0x0000001e22307223 */ /* 0x048fe20000000009 */
[C---:B------:R-:W-:Y:S01]  /*1400*/  FFMA R9, R34.reuse, R31, R14 ;  /* 0x0000001f22097223 */ /* 0x040fe2000000000e */
[CC--:B------:R-:W-:Y:S01]  /*1410*/  FFMA R14, R34.reuse, R32.reuse, R11 ;  /* 0x00000020220e7223 */ /* 0x0c0fe2000000000b */
[----:B------:R-:W-:Y:S01]  /*1420*/  FFMA R11, R34, R33, R12 ;  /* 0x00000021220b7223 */ /* 0x000fe2000000000c */
[C---:B----4-:R-:W-:Y:S01]  /*1430*/  FFMA R43, R46.reuse, R31, R8 ;  /* 0x0000001f2e2b7223 */ /* 0x050fe20000000008 */
[C---:B------:R-:W-:Y:S01]  /*1440*/  FFMA R32, R46.reuse, R32, R7 ;  /* 0x000000202e207223 */ /* 0x040fe20000000007 */
[C---:B------:R-:W-:Y:S01]  /*1450*/  FFMA R7, R46.reuse, R33, R40 ;  /* 0x000000212e077223 */ /* 0x040fe20000000028 */
[----:B------:R-:W-:Y:S01]  /*1460*/  FFMA R13, R46, R30, R13 ;  /* 0x0000001e2e0d7223 */ /* 0x000fe2000000000d */
[-C--:B-----5:R-:W-:Y:S01]  /*1470*/  FFMA R31, R39, R29.reuse, R42 ;  /* 0x0000001d271f7223 */ /* 0x0a0fe2000000002a */
[C---:B------:R-:W-:Y:S01]  /*1480*/  FFMA R45, R44.reuse, R29, R45 ;  /* 0x0000001d2c2d7223 */ /* 0x040fe2000000002d */
[----:B------:R-:W-:Y:S01]  /*1490*/  FFMA R12, R44, R35, R11 ;  /* 0x000000232c0c7223 */ /* 0x000fe2000000000b */
[C---:B------:R-:W-:Y:S01]  /*14a0*/  FFMA R15, R36.reuse, R29, R15 ;  /* 0x0000001d240f7223 */ /* 0x040fe2000000000f */
[----:B------:R-:W-:Y:S01]  /*14b0*/  FFMA R29, R29, R37, R10 ;  /* 0x000000251d1d7223 */ /* 0x000fe2000000000a */
[-C--:B------:R-:W-:Y:S01]  /*14c0*/  FFMA R10, R39, R35.reuse, R48 ;  /* 0x00000023270a7223 */ /* 0x080fe20000000030 */
[----:B------:R-:W-:Y:S01]  /*14d0*/  FFMA R33, R36, R35, R9 ;  /* 0x0000002324217223 */ /* 0x000fe20000000009 */
[----:B------:R-:W-:-:S02]  /*14e0*/  FFMA R11, R35, R37, R14 ;  /* 0x00000025230b7223 */ /* 0x000fc4000000000e */
[----:B------:R-:W-:Y:S02]  /*14f0*/  IMAD.MOV.U32 R9, RZ, RZ, R10 ;  /* 0x000000ffff097224 */ /* 0x000fe400078e000a */
[----:B------:R-:W-:Y:S02]  /*1500*/  IMAD.MOV.U32 R14, RZ, RZ, R33 ;  /* 0x000000ffff0e7224 */ /* 0x000fe400078e0021 */
[C---:B0-----:R-:W-:Y:S01]  /*1510*/  FFMA R51, R47.reuse, R37, R50 ;  /* 0x000000252f337223 */ /* 0x041fe20000000032 */
[C---:B------:R-:W-:Y:S01]  /*1520*/  FFMA R35, R47.reuse, R36, R49 ;  /* 0x000000242f237223 */ /* 0x040fe20000000031 */
[C---:B------:R-:W-:Y:S01]  /*1530*/  FFMA R52, R47.reuse, R39, R52 ;  /* 0x000000272f347223 */ /* 0x040fe20000000034 */
[----:B------:R-:W-:Y:S01]  /*1540*/  FFMA R48, R47, R44, R41 ;  /* 0x0000002c2f307223 */ /* 0x000fe20000000029 */
[----:B------:R-:W-:Y:S01]  /*1550*/  MOV R49, R31 ;  /* 0x0000001f00317202 */ /* 0x000fe20000000f00 */
[C---:B-1----:R-:W-:Y:S01]  /*1560*/  FFMA R37, R28.reuse, R37, R32 ;  /* 0x000000251c257223 */ /* 0x042fe20000000020 */
[C---:B------:R-:W-:Y:S01]  /*1570*/  FFMA R8, R28.reuse, R36, R43 ;  /* 0x000000241c087223 */ /* 0x040fe2000000002b */
[C---:B------:R-:W-:Y:S01]  /*1580*/  FFMA R40, R28.reuse, R44, R7 ;  /* 0x0000002c1c287223 */ /* 0x040fe20000000007 */
[----:B------:R-:W-:Y:S01]  /*1590*/  FFMA R13, R28, R39, R13 ;  /* 0x000000271c0d7223 */ /* 0x000fe2000000000d */
[----:B------:R-:W-:Y:S01]  /*15a0*/  MOV R47, R29 ;  /* 0x0000001d002f7202 */ /* 0x000fe20000000f00 */
[----:B------:R-:W-:Y:S01]  /*15b0*/  IMAD.MOV.U32 R43, RZ, RZ, R51 ;  /* 0x000000ffff2b7224 */ /* 0x000fe200078e0033 */
[----:B------:R-:W-:-:S02]  /*15c0*/  MOV R50, R35 ;  /* 0x0000002300327202 */ /* 0x000fc40000000f00 */
[----:B------:R-:W-:Y:S01]  /*15d0*/  MOV R7, R37 ;  /* 0x0000002500077202 */ /* 0x000fe20000000f00 */
[----:B------:R-:W-:Y:S06]  /*15e0*/  @P1 BRA `(.L_x_42) ;  /* 0xfffffffc00181947 */ /* 0x000fec000383ffff */
[----:B------:R-:W-:Y:S01]  /*15f0*/  BAR.SYNC.DEFER_BLOCKING 0x0 ;  /* 0x0000000000007b1d */ /* 0x000fe20000010000 */
[----:B------:R-:W-:-:S05]  /*1600*/  ISETP.GE.U32.AND P1, PT, R2, R5, PT ;  /* 0x000000050200720c */ /* 0x000fca0003f26070 */
[----:B------:R-:W-:Y:S08]  /*1610*/  BSSY.RECONVERGENT B0, `(.L_x_43) ;  /* 0x0000052000007945 */ /* 0x000ff00003800200 */
[----:B------:R-:W-:Y:S05]  /*1620*/  @P1 BRA `(.L_x_44) ;  /* 0x0000000400401947 */ /* 0x000fea0003800000 */
[CC--:B------:R-:W-:Y:S01]  /*1630*/  ISETP.GE.AND P1, PT, R4.reuse, R5.reuse, PT ;  /* 0x000000050400720c */ /* 0x0c0fe20003f26270 */
[C---:B------:R-:W-:Y:S01]  /*1640*/  VIADD R6, R4.reuse, 0x1 ;  /* 0x0000000104067836 */ /* 0x040fe20000000000 */
[C---:B------:R-:W-:Y:S01]  /*1650*/  IADD3 R14, PT, PT, R4.reuse, 0x2, RZ ;  /* 0x00000002040e7810 */ /* 0x040fe20007ffe0ff */
[----:B------:R-:W-:Y:S01]  /*1660*/  VIADD R28, R4, 0x3 ;  /* 0x00000003041c7836 */ /* 0x000fe20000000000 */
[----:B------:R-:W-:Y:S02]  /*1670*/  BSSY.RECONVERGENT B1, `(.L_x_45) ;  /* 0x0000008000017945 */ /* 0x000fe40003800200 */
[-C--:B------:R-:W-:Y:S02]  /*1680*/  ISETP.GE.AND P4, PT, R6, R5.reuse, PT ;  /* 0x000000050600720c */ /* 0x080fe40003f86270 */
[----:B------:R-:W-:Y:S02]  /*1690*/  IADD3 R6, PT, PT, R2, 0x1, RZ ;  /* 0x0000000102067810 */ /* 0x000fe40007ffe0ff */
[----:B------:R-:W-:-:S02]  /*16a0*/  ISETP.GE.AND P3, PT, R14, R5, PT ;  /* 0x000000050e00720c */ /* 0x000fc40003f66270 */
[-C--:B------:R-:W-:Y:S02]  /*16b0*/  ISETP.GE.AND P2, PT, R28, R5.reuse, PT ;  /* 0x000000051c00720c */ /* 0x080fe40003f46270 */
[----:B------:R-:W-:Y:S01]  /*16c0*/  ISETP.GE.U32.AND P5, PT, R6, R5, PT ;  /* 0x000000050600720c */ /* 0x000fe20003fa6070 */
[----:B------:R-:W-:-:S12]  /*16d0*/  @P1 BRA `(.L_x_46) ;  /* 0x0000000000041947 */ /* 0x000fd80003800000 */
[----:B------:R0:W-:Y:S02]  /*16e0*/  REDG.E.ADD.F32.FTZ.RN.STRONG.GPU desc[UR8][R26.64], R31 ;  /* 0x0000001f1a0079a6 */ /* 0x0001e4000c12f308 */
.L_x_46:
[----:B------:R-:W-:Y:S05]  /*16f0*/  BSYNC.RECONVERGENT B1 ;  /* 0x0000000000017941 */ /* 0x000fea0003800200 */
.L_x_45:
[----:B------:R-:W-:Y:S04]  /*1700*/  BSSY.RECONVERGENT B1, `(.L_x_47) ;  /* 0x0000003000017945 */ /* 0x000fe80003800200 */
[----:B------:R-:W-:Y:S05]  /*1710*/  @P4 BRA `(.L_x_48) ;  /* 0x0000000000044947 */ /* 0x000fea0003800000 */
[----:B------:R1:W-:Y:S02]  /*1720*/  REDG.E.ADD.F32.FTZ.RN.STRONG.GPU desc[UR8][R24.64+0x4], R15 ;  /* 0x0000040f180079a6 */ /* 0x0003e4000c12f308 */
.L_x_48:
[----:B------:R-:W-:Y:S05]  /*1730*/  BSYNC.RECONVERGENT B1 ;  /* 0x0000000000017941 */ /* 0x000fea0003800200 */
.L_x_47:
[----:B------:R-:W-:Y:S04]  /*1740*/  BSSY.RECONVERGENT B1, `(.L_x_49) ;  /* 0x0000003000017945 */ /* 0x000fe80003800200 */
[----:B------:R-:W-:Y:S05]  /*1750*/  @P3 BRA `(.L_x_50) ;  /* 0x0000000000043947 */ /* 0x000fea0003800000 */
[----:B------:R2:W-:Y:S02]  /*1760*/  REDG.E.ADD.F32.FTZ.RN.STRONG.GPU desc[UR8][R24.64+0x8], R29 ;  /* 0x0000081d180079a6 */ /* 0x0005e4000c12f308 */
.L_x_50:
[----:B------:R-:W-:Y:S05]  /*1770*/  BSYNC.RECONVERGENT B1 ;  /* 0x0000000000017941 */ /* 0x000fea0003800200 */
.L_x_49:
[----:B------:R-:W-:Y:S04]  /*1780*/  BSSY.RECONVERGENT B1, `(.L_x_51) ;  /* 0x0000003000017945 */ /* 0x000fe80003800200 */
[----:B------:R-:W-:Y:S05]  /*1790*/  @P2 BRA `(.L_x_52) ;  /* 0x0000000000042947 */ /* 0x000fea0003800000 */
[----:B------:R3:W-:Y:S02]  /*17a0*/  REDG.E.ADD.F32.FTZ.RN.STRONG.GPU desc[UR8][R24.64+0xc], R45 ;  /* 0x00000c2d180079a6 */ /* 0x0007e4000c12f308 */
.L_x_52:
[----:B------:R-:W-:Y:S05]  /*17b0*/  BSYNC.RECONVERGENT B1 ;  /* 0x0000000000017941 */ /* 0x000fea0003800200 */
.L_x_51:
[----:B------:R-:W-:Y:S05]  /*17c0*/  @P5 BRA `(.L_x_44) ;  /* 0x0000000000d85947 */ /* 0x000fea0003800000 */
[----:B------:R-:W-:Y:S01]  /*17d0*/  VIADD R6, R2, 0x2 ;  /* 0x0000000202067836 */ /* 0x000fe20000000000 */
[----:B------:R-:W-:Y:S04]  /*17e0*/  BSSY.RECONVERGENT B1, `(.L_x_53) ;  /* 0x0000004000017945 */ /* 0x000fe80003800200 */
[----:B------:R-:W-:Y:S01]  /*17f0*/  ISETP.GE.U32.AND P5, PT, R6, R5, PT ;  /* 0x000000050600720c */ /* 0x000fe20003fa6070 */
[----:B------:R-:W-:-:S12]  /*1800*/  @P1 BRA `(.L_x_54) ;  /* 0x0000000000041947 */ /* 0x000fd80003800000 */
[----:B------:R4:W-:Y:S02]  /*1810*/  REDG.E.ADD.F32.FTZ.RN.STRONG.GPU desc[UR8][R16.64], R52 ;  /* 0x00000034100079a6 */ /* 0x0009e4000c12f308 */
.L_x_54:
[----:B------:R-:W-:Y:S05]  /*1820*/  BSYNC.RECONVERGENT B1 ;  /* 0x0000000000017941 */ /* 0x000fea0003800200 */
.L_x_53:
[----:B------:R-:W-:Y:S04]  /*1830*/  BSSY.RECONVERGENT B1, `(.L_x_55) ;  /* 0x0000003000017945 */ /* 0x000fe80003800200 */
[----:B------:R-:W-:Y:S05]  /*1840*/  @P4 BRA `(.L_x_56) ;  /* 0x0000000000044947 */ /* 0x000fea0003800000 */
[----:B------:R0:W-:Y:S02]  /*1850*/  REDG.E.ADD.F32.FTZ.RN.STRONG.GPU desc[UR8][R22.64+0x4], R35 ;  /* 0x00000423160079a6 */ /* 0x0001e4000c12f308 */
.L_x_56:
[----:B------:R-:W-:Y:S05]  /*1860*/  BSYNC.RECONVERGENT B1 ;  /* 0x0000000000017941 */ /* 0x000fea0003800200 */
.L_x_55:
[----:B------:R-:W-:Y:S04]  /*1870*/  BSSY.RECONVERGENT B1, `(.L_x_57) ;  /* 0x0000003000017945 */ /* 0x000fe80003800200 */
[----:B------:R-:W-:Y:S05]  /*1880*/  @P3 BRA `(.L_x_58) ;  /* 0x0000000000043947 */ /* 0x000fea0003800000 */
[----:B------:R0:W-:Y:S02]  /*1890*/  REDG.E.ADD.F32.FTZ.RN.STRONG.GPU desc[UR8][R22.64+0x8], R51 ;  /* 0x00000833160079a6 */ /* 0x0001e4000c12f308 */
.L_x_58:
[----:B------:R-:W-:Y:S05]  /*18a0*/  BSYNC.RECONVERGENT B1 ;  /* 0x0000000000017941 */ /* 0x000fea0003800200 */
.L_x_57:
[----:B------:R-:W-:Y:S04]  /*18b0*/  BSSY.RECONVERGENT B1, `(.L_x_59) ;  /* 0x0000003000017945 */ /* 0x000fe80003800200 */
[----:B------:R-:W-:Y:S05]  /*18c0*/  @P2 BRA `(.L_x_60) ;  /* 0x0000000000042947 */ /* 0x000fea0003800000 */
[----:B------:R0:W-:Y:S02]  /*18d0*/  REDG.E.ADD.F32.FTZ.RN.STRONG.GPU desc[UR8][R22.64+0xc], R48 ;  /* 0x00000c30160079a6 */ /* 0x0001e4000c12f308 */
.L_x_60:
[----:B------:R-:W-:Y:S05]  /*18e0*/  BSYNC.RECONVERGENT B1 ;  /* 0x0000000000017941 */ /* 0x000fea0003800200 */
.L_x_59:
[----:B------:R-:W-:Y:S05]  /*18f0*/  @P5 BRA `(.L_x_44) ;  /* 0x00000000008c5947 */ /* 0x000fea0003800000 */
[----:B------:R-:W-:Y:S01]  /*1900*/  IADD3 R6, PT, PT, R2, 0x3, RZ ;  /* 0x0000000302067810 */ /* 0x000fe20007ffe0ff */
[----:B------:R-:W-:Y:S03]  /*1910*/  BSSY.RECONVERGENT B1, `(.L_x_61) ;  /* 0x0000005000017945 */ /* 0x000fe60003800200 */
[----:B------:R-:W-:Y:S01]  /*1920*/  ISETP.GE.U32.AND P5, PT, R6, R5, PT ;  /* 0x000000050600720c */ /* 0x000fe20003fa6070 */
[----:B------:R-:W-:Y:S01]  /*1930*/  IMAD.WIDE.U32 R6, R5, 0x4, R16 ;  /* 0x0000000405067825 */ /* 0x000fe200078e0010 */
[----:B------:R-:W-:Y:S11]  /*1940*/  @P1 BRA `(.L_x_62) ;  /* 0x0000000000041947 */ /* 0x000ff60003800000 */
[----:B------:R0:W-:Y:S02]  /*1950*/  REDG.E.ADD.F32.FTZ.RN.STRONG.GPU desc[UR8][R6.64], R10 ;  /* 0x0000000a060079a6 */ /* 0x0001e4000c12f308 */
.L_x_62:
[----:B------:R-:W-:Y:S05]  /*1960*/  BSYNC.RECONVERGENT B1 ;  /* 0x0000000000017941 */ /* 0x000fea0003800200 */
.L_x_61:
[----:B------:R-:W-:Y:S04]  /*1970*/  BSSY.RECONVERGENT B1, `(.L_x_63) ;  /* 0x0000003000017945 */ /* 0x000fe80003800200 */
[----:B------:R-:W-:Y:S05]  /*1980*/  @P4 BRA `(.L_x_64) ;  /* 0x0000000000044947 */ /* 0x000fea0003800000 */
[----:B------:R0:W-:Y:S02]  /*1990*/  REDG.E.ADD.F32.FTZ.RN.STRONG.GPU desc[UR8][R20.64+0x4], R33 ;  /* 0x00000421140079a6 */ /* 0x0001e4000c12f308 */
.L_x_64:
[----:B------:R-:W-:Y:S05]  /*19a0*/  BSYNC.RECONVERGENT B1 ;  /* 0x0000000000017941 */ /* 0x000fea0003800200 */
.L_x_63:
[----:B------:R-:W-:Y:S04]  /*19b0*/  BSSY.RECONVERGENT B1, `(.L_x_65) ;  /* 0x0000003000017945 */ /* 0x000fe80003800200 */
[----:B------:R-:W-:Y:S05]  /*19c0*/  @P3 BRA `(.L_x_66) ;  /* 0x0000000000043947 */ /* 0x000fea0003800000 */
[----:B------:R0:W-:Y:S02]  /*19d0*/  REDG.E.ADD.F32.FTZ.RN.STRONG.GPU desc[UR8][R20.64+0x8], R11 ;  /* 0x0000080b140079a6 */ /* 0x0001e4000c12f308 */
.L_x_66:
[----:B------:R-:W-:Y:S05]  /*19e0*/  BSYNC.RECONVERGENT B1 ;  /* 0x0000000000017941 */ /* 0x000fea0003800200 */
.L_x_65:
[----:B------:R-:W-:Y:S04]  /*19f0*/  BSSY.RECONVERGENT B1, `(.L_x_67) ;  /* 0x0000003000017945 */ /* 0x000fe80003800200 */
[----:B------:R-:W-:Y:S05]  /*1a00*/  @P2 BRA `(.L_x_68) ;  /* 0x0000000000042947 */ /* 0x000fea0003800000 */
[----:B------:R0:W-:Y:S02]  /*1a10*/  REDG.E.ADD.F32.FTZ.RN.STRONG.GPU desc[UR8][R20.64+0xc], R12 ;  /* 0x00000c0c140079a6 */ /* 0x0001e4000c12f308 */
.L_x_68:
[----:B------:R-:W-:Y:S05]  /*1a20*/  BSYNC.RECONVERGENT B1 ;  /* 0x0000000000017941 */ /* 0x000fea0003800200 */
.L_x_67:
[----:B------:R-:W-:Y:S05]  /*1a30*/  @P5 BRA `(.L_x_44) ;  /* 0x00000000003c5947 */ /* 0x000fea0003800000 */
[----:B------:R-:W-:Y:S04]  /*1a40*/  BSSY.RECONVERGENT B1, `(.L_x_69) ;  /* 0x0000004000017945 */ /* 0x000fe80003800200 */
[----:B------:R-:W-:Y:S05]  /*1a50*/  @P1 BRA `(.L_x_70) ;  /* 0x0000000000081947 */ /* 0x000fea0003800000 */
[----:B0-----:R-:W-:-:S05]  /*1a60*/  IMAD.WIDE.U32 R6, R5, 0x4, R6 ;  /* 0x0000000405067825 */ /* 0x001fca00078e0006 */
[----:B------:R0:W-:Y:S02]  /*1a70*/  REDG.E.ADD.F32.FTZ.RN.STRONG.GPU desc[UR8][R6.64], R13 ;  /* 0x0000000d060079a6 */ /* 0x0001e4000c12f308 */
.L_x_70:
[----:B------:R-:W-:Y:S05]  /*1a80*/  BSYNC.RECONVERGENT B1 ;  /* 0x0000000000017941 */ /* 0x000fea0003800200 */
.L_x_69:
[----:B------:R-:W-:Y:S04]  /*1a90*/  BSSY.RECONVERGENT B1, `(.L_x_71) ;  /* 0x0000003000017945 */ /* 0x000fe80003800200 */
[----:B------:R-:W-:Y:S05]  /*1aa0*/  @P4 BRA `(.L_x_72) ;  /* 0x0000000000044947 */ /* 0x000fea0003800000 */
[----:B------:R0:W-:Y:S02]  /*1ab0*/  REDG.E.ADD.F32.FTZ.RN.STRONG.GPU desc[UR8][R18.64+0x4], R8 ;  /* 0x00000408120079a6 */ /* 0x0001e4000c12f308 */
.L_x_72:
[----:B------:R-:W-:Y:S05]  /*1ac0*/  BSYNC.RECONVERGENT B1 ;  /* 0x0000000000017941 */ /* 0x000fea0003800200 */
.L_x_71:
[----:B------:R-:W-:Y:S04]  /*1ad0*/  BSSY.RECONVERGENT B1, `(.L_x_73) ;  /* 0x0000003000017945 */ /* 0x000fe80003800200 */
[----:B------:R-:W-:Y:S05]  /*1ae0*/  @P3 BRA `(.L_x_74) ;  /* 0x0000000000043947 */ /* 0x000fea0003800000 */
[----:B------:R0:W-:Y:S02]  /*1af0*/  REDG.E.ADD.F32.FTZ.RN.STRONG.GPU desc[UR8][R18.64+0x8], R37 ;  /* 0x00000825120079a6 */ /* 0x0001e4000c12f308 */
.L_x_74:
[----:B------:R-:W-:Y:S05]  /*1b00*/  BSYNC.RECONVERGENT B1 ;  /* 0x0000000000017941 */ /* 0x000fea0003800200 */
.L_x_73:
[----:B------:R-:W-:Y:S05]  /*1b10*/  @P2 BRA `(.L_x_44) ;  /* 0x0000000000042947 */ /* 0x000fea0003800000 */
[----:B------:R0:W-:Y:S02]  /*1b20*/  REDG.E.ADD.F32.FTZ.RN.STRONG.GPU desc[UR8][R18.64+0xc], R40 ;  /* 0x00000c28120079a6 */ /* 0x0001e4000c12f308 */
.L_x_44:
[----:B------:R-:W-:Y:S05]  /*1b30*/  BSYNC.RECONVERGENT B0 ;  /* 0x0000000000007941 */ /* 0x000fea0003800200 */
.L_x_43:
[----:B------:R-:W-:Y:S05]  /*1b40*/  @!P0 BRA `(.L_x_75) ;  /* 0xffffffe400cc8947 */ /* 0x000fea000383ffff */
[----:B------:R-:W-:Y:S05]  /*1b50*/  EXIT ;  /* 0x000000000000794d */ /* 0x000fea0003800000 */
.L_x_76:
        /* <DEDUP_REMOVED lines=10> */
.L_x_133:


//--------------------- .text._Z21SgemmNaiveTransKernelPfS_S_i --------------------------
	.section	.text._Z21SgemmNaiveTransKernelPfS_S_i,"ax",@progbits
	.align	128
        .global         _Z21SgemmNaiveTransKernelPfS_S_i
        .type           _Z21SgemmNaiveTransKernelPfS_S_i,@function
        .size           _Z21SgemmNaiveTransKernelPfS_S_i,(.L_x_134 - _Z21SgemmNaiveTransKernelPfS_S_i)
        .other          _Z21SgemmNaiveTransKernelPfS_S_i,@"STO_CUDA_ENTRY STV_DEFAULT"
_Z21SgemmNaiveTransKernelPfS_S_i:
.text._Z21SgemmNaiveTransKernelPfS_S_i:
[----:B------:R-:W-:Y:S08]  /*0000*/  LDC R1, c[0x0][0x37c] ;  /* 0x0000df00ff017b82 */ /* 0x000ff00000000800 */
[----:B------:R-:W0:Y:S02]  /*0010*/  LDC R35, c[0x0][0x398] ;  /* 0x0000e600ff237b82 */ /* 0x000e240000000800 */
[----:B0-----:R-:W-:-:S13]  /*0020*/  ISETP.GE.AND P0, PT, R35, 0x1, PT ;  /* 0x000000012300780c */ /* 0x001fda0003f06270 */
[----:B------:R-:W-:Y:S05]  /*0030*/  @!P0 EXIT ;  /* 0x000000000000894d */ /* 0x000fea0003800000 */
[----:B------:R-:W0:Y:S01]  /*0040*/  S2R R4, SR_TID.Y ;  /* 0x0000000000047919 */ /* 0x000e220000002200 */
[----:B------:R-:W1:Y:S01]  /*0050*/  LDC.64 R24, c[0x0][0x390] ;  /* 0x0000e400ff187b82 */ /* 0x000e620000000a00 */
[----:B------:R-:W-:Y:S01]  /*0060*/  MOV R5, 0x400 ;  /* 0x0000040000057802 */ /* 0x000fe20000000f00 */
[----:B------:R-:W2:Y:S01]  /*0070*/  LDCU.64 UR4, c[0x0][0x390] ;  /* 0x00007200ff0477ac */ /* 0x000ea20008000a00 */
[----:B------:R-:W3:Y:S03]  /*0080*/  S2R R9, SR_CTAID.Y ;  /* 0x0000000000097919 */ /* 0x000ee60000002600 */
[----:B------:R-:W-:Y:S01]  /*0090*/  VIADD R6, R5, 0x1080 ;  /* 0x0000108005067836 */ /* 0x000fe20000000000 */
[----:B------:R-:W4:Y:S01]  /*00a0*/  S2R R8, SR_TID.X ;  /* 0x0000000000087919 */ /* 0x000f220000002100 */
[----:B------:R-:W0:Y:S01]  /*00b0*/  LDCU.64 UR6, c[0x0][0x358] ;  /* 0x00006b00ff0677ac */ /* 0x000e220008000a00 */
[----:B------:R-:W4:Y:S01]  /*00c0*/  S2R R3, SR_CTAID.X ;  /* 0x0000000000037919 */ /* 0x000f220000002500 */
[----:B------:R-:W5:Y:S01]  /*00d0*/  S2R R7, SR_CgaCtaId ;  /* 0x0000000000077919 */ /* 0x000f620000008800 */
[----:B0-----:R-:W-:-:S04]  /*00e0*/  SHF.L.U32 R4, R4, 0x2, RZ ;  /* 0x0000000204047819 */ /* 0x001fc800000006ff */
[----:B---3--:R-:W-:Y:S02]  /*00f0*/  LEA R0, R9, R4, 0x5 ;  /* 0x0000000409007211 */ /* 0x008fe400078e28ff */
[----:B----4-:R-:W-:-:S03]  /*0100*/  LEA R2, R3, R8, 0x3 ;  /* 0x0000000803027211 */ /* 0x010fc600078e18ff */
[----:B------:R-:W-:Y:S01]  /*0110*/  IMAD R3, R0, R35, RZ ;  /* 0x0000002300037224 */ /* 0x000fe200078e02ff */
[C---:B-----5:R-:W-:Y:S02]  /*0120*/  LEA R5, R7.reuse, R5, 0x18 ;  /* 0x0000000507057211 */ /* 0x060fe400078ec0ff */
[----:B------:R-:W-:Y:S02]  /*0130*/  LEA R7, R7, R6, 0x18 ;  /* 0x0000000607077211 */ /* 0x000fe400078ec0ff */
[----:B------:R-:W-:Y:S01]  /*0140*/  SHF.L.U32 R2, R2, 0x2, RZ ;  /* 0x0000000202027819 */ /* 0x000fe200000006ff */
[C---:B------:R-:W-:Y:S02]  /*0150*/  IMAD R5, R4.reuse, 0x84, R5 ;  /* 0x0000008404057824 */ /* 0x040fe400078e0205 */
[----:B------:R-:W-:Y:S01]  /*0160*/  IMAD R6, R4, 0x84, R7 ;  /* 0x0000008404067824 */ /* 0x000fe200078e0207 */
[----:B------:R-:W-:Y:S02]  /*0170*/  SHF.R.S32.HI R10, RZ, 0x1f, R2 ;  /* 0x0000001fff0a7819 */ /* 0x000fe40000011402 */
[-C--:B------:R-:W-:Y:S01]  /*0180*/  IADD3 R9, P0, PT, R2, R3.reuse, RZ ;  /* 0x0000000302097210 */ /* 0x080fe20007f1e0ff */
[----:B------:R-:W-:Y:S01]  /*0190*/  IMAD R6, R8, 0x10, R6 ;  /* 0x0000001008067824 */ /* 0x000fe200078e0206 */
[----:B------:R-:W-:-:S02]  /*01a0*/  IADD3 R7, PT, PT, R2, R3, RZ ;  /* 0x0000000302077210 */ /* 0x000fc40007ffe0ff */
[----:B------:R-:W-:Y:S01]  /*01b0*/  LEA R4, R8, R5, 0x4 ;  /* 0x0000000508047211 */ /* 0x000fe200078e20ff */
[----:B------:R-:W-:Y:S01]  /*01c0*/  IMAD.X R12, RZ, RZ, R10, P0 ;  /* 0x000000ffff0c7224 */ /* 0x000fe200000e060a */
[-C--:B------:R-:W-:Y:S01]  /*01d0*/  IADD3 R5, PT, PT, R3, R35.reuse, RZ ;  /* 0x0000002303057210 */ /* 0x080fe20007ffe0ff */
[----:B-1----:R-:W-:Y:S01]  /*01e0*/  IMAD.WIDE R24, R7, 0x4, R24 ;  /* 0x0000000407187825 */ /* 0x002fe200078e0218 */
[----:B--2---:R-:W-:Y:S02]  /*01f0*/  LEA R22, P0, R9, UR4, 0x2 ;  /* 0x0000000409167c11 */ /* 0x004fe4000f8010ff */
[-C--:B------:R-:W-:Y:S01]  /*0200*/  IADD3 R7, PT, PT, R5, R35.reuse, RZ ;  /* 0x0000002305077210 */ /* 0x080fe20007ffe0ff */
[-C--:B------:R-:W-:Y:S01]  /*0210*/  IMAD R8, R2, R35.reuse, RZ ;  /* 0x0000002302087224 */ /* 0x080fe200078e02ff */
[----:B------:R-:W-:Y:S01]  /*0220*/  LEA.HI.X R23, R9, UR5, R12, 0x2, P0 ;  /* 0x0000000509177c11 */ /* 0x000fe200080f140c */
[----:B------:R-:W-:Y:S01]  /*0230*/  IMAD.WIDE.U32 R28, R35, 0x4, R24 ;  /* 0x00000004231c7825 */ /* 0x000fe200078e0018 */
[----:B------:R-:W-:-:S02]  /*0240*/  IADD3 R9, PT, PT, R7, R35, RZ ;  /* 0x0000002307097210 */ /* 0x000fc40007ffe0ff */
[C---:B------:R-:W-:Y:S02]  /*0250*/  IADD3 R15, P0, PT, R2.reuse, R5, RZ ;  /* 0x00000005020f7210 */ /* 0x040fe40007f1e0ff */
[C---:B------:R-:W-:Y:S02]  /*0260*/  IADD3 R13, P1, PT, R2.reuse, R7, RZ ;  /* 0x00000007020d7210 */ /* 0x040fe40007f3e0ff */
[----:B------:R-:W-:Y:S02]  /*0270*/  IADD3 R11, P2, PT, R2, R9, RZ ;  /* 0x00000009020b7210 */ /* 0x000fe40007f5e0ff */
[-C--:B------:R-:W-:Y:S02]  /*0280*/  LEA.HI.X.SX32 R16, R5, R10.reuse, 0x1, P0 ;  /* 0x0000000a05107211 */ /* 0x080fe400000f0eff */
[-C--:B------:R-:W-:Y:S02]  /*0290*/  LEA.HI.X.SX32 R14, R7, R10.reuse, 0x1, P1 ;  /* 0x0000000a070e7211 */ /* 0x080fe400008f0eff */
[----:B------:R-:W-:-:S02]  /*02a0*/  LEA.HI.X.SX32 R12, R9, R10, 0x1, P2 ;  /* 0x0000000a090c7211 */ /* 0x000fc400010f0eff */
[----:B------:R-:W-:Y:S02]  /*02b0*/  LEA R32, P2, R11, UR4, 0x2 ;  /* 0x000000040b207c11 */ /* 0x000fe4000f8410ff */
[----:B------:R-:W-:Y:S02]  /*02c0*/  IADD3 R10, PT, PT, R8, R35, RZ ;  /* 0x00000023080a7210 */ /* 0x000fe40007ffe0ff */
[----:B------:R-:W-:Y:S02]  /*02d0*/  LEA R26, P0, R15, UR4, 0x2 ;  /* 0x000000040f1a7c11 */ /* 0x000fe4000f8010ff */
[----:B------:R-:W-:Y:S01]  /*02e0*/  LEA R30, P1, R13, UR4, 0x2 ;  /* 0x000000040d1e7c11 */ /* 0x000fe2000f8210ff */
[----:B------:R-:W-:Y:S01]  /*02f0*/  UMOV UR4, URZ ;  /* 0x000000ff00047c82 */ /* 0x000fe20008000000 */
[----:B------:R-:W-:Y:S01]  /*0300*/  LEA.HI.X R33, R11, UR5, R12, 0x2, P2 ;  /* 0x000000050b217c11 */ /* 0x000fe200090f140c */
[----:B------:R-:W-:Y:S01]  /*0310*/  IMAD.IADD R11, R10, 0x1, R35 ;  /* 0x000000010a0b7824 */ /* 0x000fe200078e0223 */
[----:B------:R-:W-:Y:S01]  /*0320*/  LEA.HI.X R27, R15, UR5, R16, 0x2, P0 ;  /* 0x000000050f1b7c11 */ /* 0x000fe200080f1410 */
[----:B------:R-:W-:Y:S01]  /*0330*/  IMAD.WIDE.U32 R34, R35, 0x4, R28 ;  /* 0x0000000423227825 */ /* 0x000fe200078e001c */
[----:B------:R-:W-:-:S07]  /*0340*/  LEA.HI.X R31, R13, UR5, R14, 0x2, P1 ;  /* 0x000000050d1f7c11 */ /* 0x000fce00088f140e */
.L_x_128:
[----:B0-----:R-:W0:Y:S01]  /*0350*/  S2R R13, SR_TID.X ;  /* 0x00000000000d7919 */ /* 0x001e220000002100 */
[----:B-1----:R-:W1:Y:S01]  /*0360*/  LDC R12, c[0x0][0x398] ;  /* 0x0000e600ff0c7b82 */ /* 0x002e620000000800 */
[----:B------:R-:W-:Y:S01]  /*0370*/  BSSY.RECONVERGENT B0, `(.L_x_77) ;  /* 0x000001f000007945 */ /* 0x000fe20003800200 */
[----:B--2---:R-:W2:Y:S01]  /*0380*/  S2R R36, SR_TID.Y ;  /* 0x0000000000247919 */ /* 0x004ea20000002200 */
[----:B0-----:R-:W-:-:S04]  /*0390*/  LEA R42, R13, UR4, 0x2 ;  /* 0x000000040d2a7c11 */ /* 0x001fc8000f8e10ff */
[-C--:B-1----:R-:W-:Y:S02]  /*03a0*/  ISETP.GE.AND P0, PT, R42, R12.reuse, PT ;  /* 0x0000000c2a00720c */ /* 0x082fe40003f06270 */
[----:B--2---:R-:W-:Y:S01]  /*03b0*/  LEA R21, R36, UR4, 0x2 ;  /* 0x0000000424157c11 */ /* 0x004fe2000f8e10ff */
[----:B------:R-:W-:Y:S01]  /*03c0*/  UIADD3 UR4, UPT, UPT, UR4, 0x20, URZ ;  /* 0x0000002004047890 */ /* 0x000fe2000fffe0ff */
[----:B------:R-:W-:-:S05]  /*03d0*/  ISETP.GE.U32.OR P0, PT, R0, R12, P0 ;  /* 0x0000000c0000720c */ /* 0x000fca0000706470 */
[----:B------:R-:W-:-:S08]  /*03e0*/  ISETP.LE.AND P1, PT, R12, UR4, PT ;  /* 0x000000040c007c0c */ /* 0x000fd0000bf23270 */
[----:B---34-:R-:W-:Y:S05]  /*03f0*/  @P0 BRA `(.L_x_78) ;  /* 0x0000000000540947 */ /* 0x018fea0003800000 */
[----:B------:R-:W0:Y:S01]  /*0400*/  LDC.64 R14, c[0x0][0x380] ;  /* 0x0000e000ff0e7b82 */ /* 0x000e220000000a00 */
[C---:B------:R-:W-:Y:S01]  /*0410*/  IADD3 R17, PT, PT, R42.reuse, 0x1, RZ ;  /* 0x000000012a117810 */ /* 0x040fe20007ffe0ff */
[----:B------:R-:W-:Y:S01]  /*0420*/  HFMA2 R39, -RZ, RZ, 0, 0 ;  /* 0x00000000ff277431 */ /* 0x000fe200000001ff */
[C---:B------:R-:W-:Y:S02]  /*0430*/  IADD3 R19, PT, PT, R42.reuse, 0x2, RZ ;  /* 0x000000022a137810 */ /* 0x040fe40007ffe0ff */
[----:B------:R-:W-:Y:S02]  /*0440*/  IADD3 R37, PT, PT, R42, 0x3, RZ ;  /* 0x000000032a257810 */ /* 0x000fe40007ffe0ff */
[-C--:B------:R-:W-:Y:S01]  /*0450*/  ISETP.GE.AND P0, PT, R17, R12.reuse, PT ;  /* 0x0000000c1100720c */ /* 0x080fe20003f06270 */
[----:B------:R-:W-:Y:S01]  /*0460*/  IMAD.IADD R17, R3, 0x1, R42 ;  /* 0x0000000103117824 */ /* 0x000fe200078e022a */
[-C--:B------:R-:W-:Y:S01]  /*0470*/  ISETP.GE.AND P2, PT, R19, R12.reuse, PT ;  /* 0x0000000c1300720c */ /* 0x080fe20003f46270 */
[----:B------:R-:W-:Y:S01]  /*0480*/  HFMA2 R19, -RZ, RZ, 0, 0 ;  /* 0x00000000ff137431 */ /* 0x000fe200000001ff */
[----:B------:R-:W-:-:S02]  /*0490*/  ISETP.GE.AND P3, PT, R37, R12, PT ;  /* 0x0000000c2500720c */ /* 0x000fc40003f66270 */
[----:B------:R-:W-:Y:S01]  /*04a0*/  MOV R37, RZ ;  /* 0x000000ff00257202 */ /* 0x000fe20000000f00 */
[----:B0-----:R-:W-:-:S05]  /*04b0*/  IMAD.WIDE.U32 R14, R17, 0x4, R14 ;  /* 0x00000004110e7825 */ /* 0x001fca00078e000e */
[----:B------:R-:W2:Y:S04]  /*04c0*/  LDG.E.CONSTANT R17, desc[UR6][R14.64] ;  /* 0x000000060e117981 */ /* 0x000ea8000c1e9900 */
[----:B------:R-:W3:Y:S04]  /*04d0*/  @!P0 LDG.E.CONSTANT R19, desc[UR6][R14.64+0x4] ;  /* 0x000004060e138981 */ /* 0x000ee8000c1e9900 */
[----:B------:R-:W4:Y:S04]  /*04e0*/  @!P2 LDG.E.CONSTANT R37, desc[UR6][R14.64+0x8] ;  /* 0x000008060e25a981 */ /* 0x000f28000c1e9900 */
[----:B------:R-:W5:Y:S04]  /*04f0*/  @!P3 LDG.E.CONSTANT R39, desc[UR6][R14.64+0xc] ;  /* 0x00000c060e27b981 */ /* 0x000f68000c1e9900 */
[----:B--2---:R0:W-:Y:S04]  /*0500*/  STS [R4], R17 ;  /* 0x0000001104007388 */ /* 0x0041e80000000800 */
[----:B---3--:R0:W-:Y:S04]  /*0510*/  STS [R4+0x4], R19 ;  /* 0x0000041304007388 */ /* 0x0081e80000000800 */
[----:B----4-:R0:W-:Y:S04]  /*0520*/  STS [R4+0x8], R37 ;  /* 0x0000082504007388 */ /* 0x0101e80000000800 */
[----:B-----5:R0:W-:Y:S01]  /*0530*/  STS [R4+0xc], R39 ;  /* 0x00000c2704007388 */ /* 0x0201e20000000800 */
[----:B------:R-:W-:Y:S05]  /*0540*/  BRA `(.L_x_79) ;  /* 0x0000000000047947 */ /* 0x000fea0003800000 */
.L_x_78:
[----:B------:R1:W-:Y:S02]  /*0550*/  STS.128 [R4], RZ ;  /* 0x000000ff04007388 */ /* 0x0003e40000000c00 */
.L_x_79:
[----:B------:R-:W-:Y:S05]  /*0560*/  BSYNC.RECONVERGENT B0 ;  /* 0x0000000000007941 */ /* 0x000fea0003800200 */
.L_x_77:
[C---:B------:R-:W-:Y:S01]  /*0570*/  VIMNMX R15, PT, PT, R2.reuse, R21, !PT ;  /* 0x00000015020f7248 */ /* 0x040fe20007fe0100 */
[----:B------:R-:W-:Y:S01]  /*0580*/  BSSY.RECONVERGENT B0, `(.L_x_80) ;  /* 0x000001f000007945 */ /* 0x000fe20003800200 */
[C---:B0-----:R-:W-:Y:S01]  /*0590*/  VIADD R37, R2.reuse, 0x1 ;  /* 0x0000000102257836 */ /* 0x041fe20000000000 */
[C---:B------:R-:W-:Y:S02]  /*05a0*/  IADD3 R43, PT, PT, R2.reuse, 0x3, RZ ;  /* 0x00000003022b7810 */ /* 0x040fe40007ffe0ff */
[-C--:B------:R-:W-:Y:S02]  /*05b0*/  ISETP.GE.AND P0, PT, R15, R12.reuse, PT ;  /* 0x0000000c0f00720c */ /* 0x080fe40003f06270 */
[----:B------:R-:W-:Y:S02]  /*05c0*/  IADD3 R45, PT, PT, R2, 0x2, RZ ;  /* 0x00000002022d7810 */ /* 0x000fe40007ffe0ff */
[----:B------:R-:W-:-:S09]  /*05d0*/  IADD3 R20, PT, PT, R11, R12, RZ ;  /* 0x0000000c0b147210 */ /* 0x000fd20007ffe0ff */
[----:B------:R-:W-:Y:S05]  /*05e0*/  @P0 BRA `(.L_x_81) ;  /* 0x00000000005c0947 */ /* 0x000fea0003800000 */
[----:B------:R-:W0:Y:S01]  /*05f0*/  LDC.64 R18, c[0x0][0x388] ;  /* 0x0000e200ff127b82 */ /* 0x000e220000000a00 */
[-C--:B------:R-:W-:Y:S01]  /*0600*/  ISETP.GE.AND P2, PT, R45, R12.reuse, PT ;  /* 0x0000000c2d00720c */ /* 0x080fe20003f46270 */
[----:B------:R-:W-:Y:S01]  /*0610*/  IMAD.IADD R15, R8, 0x1, R21 ;  /* 0x00000001080f7824 */ /* 0x000fe200078e0215 */
[-C--:B------:R-:W-:Y:S01]  /*0620*/  ISETP.GE.AND P3, PT, R43, R12.reuse, PT ;  /* 0x0000000c2b00720c */ /* 0x080fe20003f66270 */
[----:B------:R-:W-:Y:S01]  /*0630*/  HFMA2 R41, -RZ, RZ, 0, 0 ;  /* 0x00000000ff297431 */ /* 0x000fe200000001ff */
[----:B------:R-:W-:Y:S01]  /*0640*/  ISETP.GE.AND P0, PT, R37, R12, PT ;  /* 0x0000000c2500720c */ /* 0x000fe20003f06270 */
[----:B------:R-:W-:Y:S01]  /*0650*/  IMAD.MOV.U32 R49, RZ, RZ, RZ ;  /* 0x000000ffff317224 */ /* 0x000fe200078e00ff */
[----:B------:R-:W-:-:S07]  /*0660*/  MOV R47, RZ ;  /* 0x000000ff002f7202 */ /* 0x000fce0000000f00 */
[----:B------:R-:W-:Y:S02]  /*0670*/  @!P2 IADD3 R17, PT, PT, R11, R21, RZ ;  /* 0x000000150b11a210 */ /* 0x000fe40007ffe0ff */
[----:B------:R-:W-:Y:S01]  /*0680*/  @!P3 IADD3 R39, PT, PT, R21, R20, RZ ;  /* 0x000000141527b210 */ /* 0x000fe20007ffe0ff */
[----:B0-----:R-:W-:-:S04]  /*0690*/  IMAD.WIDE R14, R15, 0x4, R18 ;  /* 0x000000040f0e7825 */ /* 0x001fc800078e0212 */
[----:B------:R-:W-:-:S04]  /*06a0*/  @!P2 IMAD.WIDE R16, R17, 0x4, R18 ;  /* 0x000000041110a825 */ /* 0x000fc800078e0212 */
[----:B------:R-:W-:Y:S01]  /*06b0*/  @!P3 IMAD.WIDE R18, R39, 0x4, R18 ;  /* 0x000000042712b825 */ /* 0x000fe200078e0212 */
[----:B------:R-:W2:Y:S03]  /*06c0*/  @!P2 LDG.E.CONSTANT R47, desc[UR6][R16.64] ;  /* 0x00000006102fa981 */ /* 0x000ea6000c1e9900 */
[----:B------:R-:W-:Y:S01]  /*06d0*/  @!P0 IMAD.WIDE.U32 R38, R12, 0x4, R14 ;  /* 0x000000040c268825 */ /* 0x000fe200078e000e */
[----:B------:R-:W3:Y:S04]  /*06e0*/  @!P3 LDG.E.CONSTANT R49, desc[UR6][R18.64] ;  /* 0x000000061231b981 */ /* 0x000ee8000c1e9900 */
[----:B------:R-:W4:Y:S04]  /*06f0*/  LDG.E.CONSTANT R15, desc[UR6][R14.64] ;  /* 0x000000060e0f7981 */ /* 0x000f28000c1e9900 */
[----:B------:R-:W5:Y:S04]  /*0700*/  @!P0 LDG.E.CONSTANT R41, desc[UR6][R38.64] ;  /* 0x0000000626298981 */ /* 0x000f68000c1e9900 */
[----:B--2---:R2:W-:Y:S04]  /*0710*/  STS [R6+0x8], R47 ;  /* 0x0000082f06007388 */ /* 0x0045e80000000800 */
[----:B---3--:R2:W-:Y:S04]  /*0720*/  STS [R6+0xc], R49 ;  /* 0x00000c3106007388 */ /* 0x0085e80000000800 */
[----:B----4-:R2:W-:Y:S04]  /*0730*/  STS [R6], R15 ;  /* 0x0000000f06007388 */ /* 0x0105e80000000800 */
[----:B-----5:R2:W-:Y:S01]  /*0740*/  STS [R6+0x4], R41 ;  /* 0x0000042906007388 */ /* 0x0205e20000000800 */
[----:B------:R-:W-:Y:S05]  /*0750*/  BRA `(.L_x_82) ;  /* 0x0000000000047947 */ /* 0x000fea0003800000 */
.L_x_81:
[----:B------:R0:W-:Y:S02]  /*0760*/  STS.128 [R6], RZ ;  /* 0x000000ff06007388 */ /* 0x0001e40000000c00 */
.L_x_82:
[----:B------:R-:W-:Y:S05]  /*0770*/  BSYNC.RECONVERGENT B0 ;  /* 0x0000000000007941 */ /* 0x000fea0003800200 */
.L_x_80:
[----:B------:R-:W-:Y:S01]  /*0780*/  ISETP.GE.AND P0, PT, R42, R12, PT ;  /* 0x0000000c2a00720c */ /* 0x000fe20003f06270 */
[----:B------:R-:W-:Y:S01]  /*0790*/  BSSY.RECONVERGENT B0, `(.L_x_83) ;  /* 0x0000020000007945 */ /* 0x000fe20003800200 */
[----:B--2---:R-:W-:-:S04]  /*07a0*/  IADD3 R15, PT, PT, R0, 0x1, RZ ;  /* 0x00000001000f7810 */ /* 0x004fc80007ffe0ff */
[----:B------:R-:W-:-:S13]  /*07b0*/  ISETP.LT.U32.AND P2, PT, R15, R12, !P0 ;  /* 0x0000000c0f00720c */ /* 0x000fda0004741070 */
[----:B------:R2:W-:Y:S04]  /*07c0*/  @!P2 STS [R4+0x84], RZ ;  /* 0x000084ff0400a388 */ /* 0x0005e80000000800 */
[----:B------:R2:W-:Y:S04]  /*07d0*/  @!P2 STS.64 [R4+0x88], RZ ;  /* 0x000088ff0400a388 */ /* 0x0005e80000000a00 */
[----:B------:R2:W-:Y:S01]  /*07e0*/  @!P2 STS [R4+0x90], RZ ;  /* 0x000090ff0400a388 */ /* 0x0005e20000000800 */
[----:B------:R-:W-:Y:S05]  /*07f0*/  @!P2 BRA `(.L_x_84) ;  /* 0x000000000064a947 */ /* 0x000fea0003800000 */
[----:B------:R-:W3:Y:S01]  /*0800*/  LDC.64 R16, c[0x0][0x380] ;  /* 0x0000e000ff107b82 */ /* 0x000ee20000000a00 */
[----:B------:R-:W4:Y:S01]  /*0810*/  LDCU.64 UR8, c[0x0][0x380] ;  /* 0x00007000ff0877ac */ /* 0x000f220008000a00 */
[C---:B------:R-:W-:Y:S01]  /*0820*/  VIADD R39, R42.reuse, 0x2 ;  /* 0x000000022a277836 */ /* 0x040fe20000000000 */
[C---:B------:R-:W-:Y:S01]  /*0830*/  IADD3 R19, PT, PT, R42.reuse, 0x1, RZ ;  /* 0x000000012a137810 */ /* 0x040fe20007ffe0ff */
[----:B------:R-:W-:Y:S01]  /*0840*/  HFMA2 R47, -RZ, RZ, 0, 0 ;  /* 0x00000000ff2f7431 */ /* 0x000fe200000001ff */
[----:B------:R-:W-:Y:S02]  /*0850*/  IADD3 R41, PT, PT, R42, 0x3, RZ ;  /* 0x000000032a297810 */ /* 0x000fe40007ffe0ff */
[----:B------:R-:W-:Y:S02]  /*0860*/  IADD3 R15, P2, PT, R5, R42, RZ ;  /* 0x0000002a050f7210 */ /* 0x000fe40007f5e0ff */
[-C--:B------:R-:W-:Y:S02]  /*0870*/  ISETP.GE.AND P3, PT, R19, R12.reuse, PT ;  /* 0x0000000c1300720c */ /* 0x080fe40003f66270 */
[-C--:B------:R-:W-:Y:S01]  /*0880*/  ISETP.GE.AND P4, PT, R39, R12.reuse, PT ;  /* 0x0000000c2700720c */ /* 0x080fe20003f86270 */
[----:B------:R-:W-:Y:S01]  /*0890*/  IMAD.MOV.U32 R39, RZ, RZ, RZ ;  /* 0x000000ffff277224 */ /* 0x000fe200078e00ff */
[----:B------:R-:W-:-:S02]  /*08a0*/  ISETP.GE.AND P5, PT, R41, R12, PT ;  /* 0x0000000c2900720c */ /* 0x000fc40003fa6270 */
[----:B------:R-:W-:Y:S02]  /*08b0*/  IADD3 R19, PT, PT, R5, R42, RZ ;  /* 0x0000002a05137210 */ /* 0x000fe40007ffe0ff */
[----:B------:R-:W-:Y:S02]  /*08c0*/  IADD3.X R18, PT, PT, RZ, RZ, RZ, P2, !PT ;  /* 0x000000ffff127210 */ /* 0x000fe400017fe4ff */
[C---:B----4-:R-:W-:Y:S02]  /*08d0*/  LEA R14, P2, R15.reuse, UR8, 0x2 ;  /* 0x000000080f0e7c11 */ /* 0x050fe4000f8410ff */
[----:B------:R-:W-:Y:S02]  /*08e0*/  MOV R41, RZ ;  /* 0x000000ff00297202 */ /* 0x000fe40000000f00 */
[----:B------:R-:W-:Y:S01]  /*08f0*/  LEA.HI.X R15, R15, UR9, R18, 0x2, P2 ;  /* 0x000000090f0f7c11 */ /* 0x000fe200090f1412 */
[----:B---3--:R-:W-:-:S04]  /*0900*/  IMAD.WIDE.U32 R16, R19, 0x4, R16 ;  /* 0x0000000413107825 */ /* 0x008fc800078e0010 */
[----:B------:R-:W3:Y:S04]  /*0910*/  @!P3 LDG.E.CONSTANT R39, desc[UR6][R14.64+0x4] ;  /* 0x000004060e27b981 */ /* 0x000ee8000c1e9900 */
[----:B------:R-:W4:Y:S04]  /*0920*/  @!P4 LDG.E.CONSTANT R41, desc[UR6][R14.64+0x8] ;  /* 0x000008060e29c981 */ /* 0x000f28000c1e9900 */
[----:B------:R-:W5:Y:S04]  /*0930*/  @!P5 LDG.E.CONSTANT R47, desc[UR6][R14.64+0xc] ;  /* 0x00000c060e2fd981 */ /* 0x000f68000c1e9900 */
[----:B------:R-:W2:Y:S04]  /*0940*/  LDG.E.CONSTANT R17, desc[UR6][R16.64] ;  /* 0x0000000610117981 */ /* 0x000ea8000c1e9900 */
[----:B---3--:R3:W-:Y:S04]  /*0950*/  STS [R4+0x88], R39 ;  /* 0x0000882704007388 */ /* 0x0087e80000000800 */
[----:B----4-:R3:W-:Y:S04]  /*0960*/  STS [R4+0x8c], R41 ;  /* 0x00008c2904007388 */ /* 0x0107e80000000800 */
[----:B-----5:R3:W-:Y:S04]  /*0970*/  STS [R4+0x90], R47 ;  /* 0x0000902f04007388 */ /* 0x0207e80000000800 */
[----:B--2---:R3:W-:Y:S02]  /*0980*/  STS [R4+0x84], R17 ;  /* 0x0000841104007388 */ /* 0x0047e40000000800 */
.L_x_84:
[----:B------:R-:W-:Y:S05]  /*0990*/  BSYNC.RECONVERGENT B0 ;  /* 0x0000000000007941 */ /* 0x000fea0003800200 */
.L_x_83:
[----:B------:R-:W4:Y:S01]  /*09a0*/  LDCU.64 UR8, c[0x0][0x388] ;  /* 0x00007100ff0877ac */ /* 0x000f220008000a00 */
[----:B------:R-:W-:Y:S01]  /*09b0*/  VIADDMNMX R15, R21, 0x1, R2, !PT ;  /* 0x00000001150f7846 */ /* 0x000fe20007800102 */
[----:B------:R-:W5:Y:S01]  /*09c0*/  S2R R38, SR_CgaCtaId ;  /* 0x0000000000267919 */ /* 0x000f620000008800 */
[-C--:B------:R-:W-:Y:S01]  /*09d0*/  IADD3 R16, P2, PT, R8, R21.reuse, RZ ;  /* 0x0000001508107210 */ /* 0x080fe20007f5e0ff */
[----:B---3--:R-:W-:Y:S01]  /*09e0*/  VIADD R41, R0, 0x3 ;  /* 0x0000000300297836 */ /* 0x008fe20000000000 */
[----:B------:R-:W-:Y:S01]  /*09f0*/  ISETP.GE.AND P3, PT, R15, R12, PT ;  /* 0x0000000c0f00720c */ /* 0x000fe20003f66270 */
[----:B------:R-:W-:Y:S01]  /*0a00*/  BSSY.RECONVERGENT B0, `(.L_x_85) ;  /* 0x000002b000007945 */ /* 0x000fe20003800200 */
[----:B------:R-:W-:Y:S02]  /*0a10*/  LEA.HI.X.SX32 R17, R8, RZ, 0x1, P2 ;  /* 0x000000ff08117211 */ /* 0x000fe400010f0eff */
[-C--:B------:R-:W-:Y:S02]  /*0a20*/  IADD3 R39, P4, PT, R10, R21.reuse, RZ ;  /* 0x000000150a277210 */ /* 0x080fe40007f9e0ff */
[----:B------:R-:W-:-:S02]  /*0a30*/  IADD3 R19, P5, PT, R11, R21, RZ ;  /* 0x000000150b137210 */ /* 0x000fc40007fbe0ff */
[----:B------:R-:W-:Y:S02]  /*0a40*/  LEA.HI.X.SX32 R44, R10, RZ, 0x1, P4 ;  /* 0x000000ff0a2c7211 */ /* 0x000fe400020f0eff */
[----:B------:R-:W-:Y:S02]  /*0a50*/  LEA.HI.X.SX32 R40, R11, RZ, 0x1, P5 ;  /* 0x000000ff0b287211 */ /* 0x000fe400028f0eff */
[----:B------:R-:W-:Y:S01]  /*0a60*/  VIADDMNMX R51, R21, 0x3, R2, !PT ;  /* 0x0000000315337846 */ /* 0x000fe20007800102 */
[----:B------:R3:W-:Y:S01]  /*0a70*/  @P3 STS [R6+0x84], RZ ;  /* 0x000084ff06003388 */ /* 0x0007e20000000800 */
[C---:B----4-:R-:W-:Y:S02]  /*0a80*/  LEA R14, P2, R16.reuse, UR8, 0x2 ;  /* 0x00000008100e7c11 */ /* 0x050fe4000f8410ff */
[----:B------:R-:W-:Y:S01]  /*0a90*/  LEA R18, P5, R19, UR8, 0x2 ;  /* 0x0000000813127c11 */ /* 0x000fe2000f8a10ff */
[----:B------:R3:W-:Y:S01]  /*0aa0*/  @P3 STS.64 [R6+0x88], RZ ;  /* 0x000088ff06003388 */ /* 0x0007e20000000a00 */
[----:B------:R-:W-:-:S02]  /*0ab0*/  LEA.HI.X R15, R16, UR9, R17, 0x2, P2 ;  /* 0x00000009100f7c11 */ /* 0x000fc400090f1411 */
[----:B------:R-:W-:Y:S01]  /*0ac0*/  IADD3 R17, PT, PT, R0, 0x2, RZ ;  /* 0x0000000200117810 */ /* 0x000fe20007ffe0ff */
[----:B------:R3:W-:Y:S01]  /*0ad0*/  @P3 STS [R6+0x90], RZ ;  /* 0x000090ff06003388 */ /* 0x0007e20000000800 */
[----:B------:R-:W-:Y:S02]  /*0ae0*/  LEA R16, P2, R39, UR8, 0x2 ;  /* 0x0000000827107c11 */ /* 0x000fe4000f8410ff */
[----:B------:R-:W-:Y:S02]  /*0af0*/  ISETP.LT.U32.AND P4, PT, R17, R12, !P0 ;  /* 0x0000000c1100720c */ /* 0x000fe40004781070 */
[----:B------:R-:W-:Y:S02]  /*0b00*/  LEA.HI.X R17, R39, UR9, R44, 0x2, P2 ;  /* 0x0000000927117c11 */ /* 0x000fe400090f142c */
[C---:B------:R-:W-:Y:S02]  /*0b10*/  IADD3 R44, P2, PT, R21.reuse, R20, RZ ;  /* 0x00000014152c7210 */ /* 0x040fe40007f5e0ff */
[----:B------:R-:W-:-:S02]  /*0b20*/  VIADDMNMX R39, R21, 0x2, R2, !PT ;  /* 0x0000000215277846 */ /* 0x000fc40007800102 */
[----:B------:R-:W-:Y:S02]  /*0b30*/  LEA.HI.X R19, R19, UR9, R40, 0x2, P5 ;  /* 0x0000000913137c11 */ /* 0x000fe4000a8f1428 */
[----:B------:R-:W-:Y:S02]  /*0b40*/  LEA.HI.X.SX32 R47, R20, RZ, 0x1, P2 ;  /* 0x000000ff142f7211 */ /* 0x000fe400010f0eff */
[----:B------:R-:W-:Y:S02]  /*0b50*/  LEA R40, P5, R44, UR8, 0x2 ;  /* 0x000000082c287c11 */ /* 0x000fe4000f8a10ff */
[-C--:B------:R-:W-:Y:S02]  /*0b60*/  ISETP.GE.AND P2, PT, R39, R12.reuse, PT ;  /* 0x0000000c2700720c */ /* 0x080fe40003f46270 */
[----:B------:R-:W-:Y:S02]  /*0b70*/  MOV R39, 0x400 ;  /* 0x0000040000277802 */ /* 0x000fe40000000f00 */
[----:B------:R-:W-:-:S02]  /*0b80*/  ISETP.LT.U32.AND P0, PT, R41, R12, !P0 ;  /* 0x0000000c2900720c */ /* 0x000fc40004701070 */
[----:B------:R-:W-:Y:S02]  /*0b90*/  LEA.HI.X R41, R44, UR9, R47, 0x2, P5 ;  /* 0x000000092c297c11 */ /* 0x000fe4000a8f142f */
[----:B------:R-:W-:Y:S02]  /*0ba0*/  IADD3 R53, PT, PT, R39, 0x1080, RZ ;  /* 0x0000108027357810 */ /* 0x000fe40007ffe0ff */
[----:B-----5:R-:W-:Y:S01]  /*0bb0*/  LEA R55, R38, R39, 0x18 ;  /* 0x0000002726377211 */ /* 0x020fe200078ec0ff */
[----:B---3--:R-:W-:Y:S06]  /*0bc0*/  @P3 BRA `(.L_x_86) ;  /* 0x0000000000383947 */ /* 0x008fec0003800000 */
[-C--:B------:R-:W-:Y:S01]  /*0bd0*/  ISETP.GE.AND P3, PT, R37, R12.reuse, PT ;  /* 0x0000000c2500720c */ /* 0x080fe20003f66270 */
[----:B------:R-:W-:Y:S01]  /*0be0*/  HFMA2 R47, -RZ, RZ, 0, 0 ;  /* 0x00000000ff2f7431 */ /* 0x000fe200000001ff */
[-C--:B------:R-:W-:Y:S01]  /*0bf0*/  ISETP.GE.AND P5, PT, R45, R12.reuse, PT ;  /* 0x0000000c2d00720c */ /* 0x080fe20003fa6270 */
[----:B------:R-:W-:Y:S01]  /*0c00*/  IMAD.MOV.U32 R49, RZ, RZ, RZ ;  /* 0x000000ffff317224 */ /* 0x000fe200078e00ff */
[----:B------:R-:W-:Y:S01]  /*0c10*/  ISETP.GE.AND P6, PT, R43, R12, PT ;  /* 0x0000000c2b00720c */ /* 0x000fe20003fc6270 */
[----:B------:R-:W3:Y:S01]  /*0c20*/  LDG.E.CONSTANT R21, desc[UR6][R14.64+0x4] ;  /* 0x000004060e157981 */ /* 0x000ee2000c1e9900 */
[----:B------:R-:W-:-:S07]  /*0c30*/  MOV R39, RZ ;  /* 0x000000ff00277202 */ /* 0x000fce0000000f00 */
[----:B------:R-:W4:Y:S04]  /*0c40*/  @!P3 LDG.E.CONSTANT R39, desc[UR6][R16.64+0x4] ;  /* 0x000004061027b981 */ /* 0x000f28000c1e9900 */
[----:B------:R-:W5:Y:S04]  /*0c50*/  @!P5 LDG.E.CONSTANT R47, desc[UR6][R18.64+0x4] ;  /* 0x00000406122fd981 */ /* 0x000f68000c1e9900 */
[----:B------:R-:W2:Y:S04]  /*0c60*/  @!P6 LDG.E.CONSTANT R49, desc[UR6][R40.64+0x4] ;  /* 0x000004062831e981 */ /* 0x000ea8000c1e9900 */
[----:B---3--:R3:W-:Y:S04]  /*0c70*/  STS [R6+0x84], R21 ;  /* 0x0000841506007388 */ /* 0x0087e80000000800 */
[----:B----4-:R3:W-:Y:S04]  /*0c80*/  STS [R6+0x88], R39 ;  /* 0x0000882706007388 */ /* 0x0107e80000000800 */
[----:B-----5:R3:W-:Y:S04]  /*0c90*/  STS [R6+0x8c], R47 ;  /* 0x00008c2f06007388 */ /* 0x0207e80000000800 */
[----:B--2---:R3:W-:Y:S02]  /*0ca0*/  STS [R6+0x90], R49 ;  /* 0x0000903106007388 */ /* 0x0047e40000000800 */
.L_x_86:
[----:B------:R-:W-:Y:S05]  /*0cb0*/  BSYNC.RECONVERGENT B0 ;  /* 0x0000000000007941 */ /* 0x000fea0003800200 */
.L_x_85:
[----:B------:R4:W-:Y:S01]  /*0cc0*/  @!P4 STS.64 [R4+0x108], RZ ;  /* 0x000108ff0400c388 */ /* 0x0009e20000000a00 */
[----:B------:R-:W-:Y:S01]  /*0cd0*/  LEA R38, R38, R53, 0x18 ;  /* 0x0000003526267211 */ /* 0x000fe200078ec0ff */
[----:B------:R-:W-:Y:S01]  /*0ce0*/  BSSY.RECONVERGENT B0, `(.L_x_87) ;  /* 0x000001f000007945 */ /* 0x000fe20003800200 */
[----:B------:R-:W-:Y:S01]  /*0cf0*/  ISETP.GE.AND P3, PT, R51, R12, PT ;  /* 0x0000000c3300720c */ /* 0x000fe20003f66270 */
[----:B------:R4:W-:Y:S01]  /*0d00*/  @!P4 STS.64 [R4+0x110], RZ ;  /* 0x000110ff0400c388 */ /* 0x0009e20000000a00 */
[----:B------:R-:W-:Y:S01]  /*0d10*/  IMAD R36, R36, 0x210, R55 ;  /* 0x0000021024247824 */ /* 0x000fe200078e0237 */
[----:B------:R-:W-:Y:S01]  /*0d20*/  LEA R13, R13, R38, 0x4 ;  /* 0x000000260d0d7211 */ /* 0x000fe200078e20ff */
[----:B------:R-:W-:Y:S09]  /*0d30*/  @!P4 BRA `(.L_x_88) ;  /* 0x000000000064c947 */ /* 0x000ff20003800000 */
[----:B------:R-:W5:Y:S01]  /*0d40*/  LDCU.64 UR8, c[0x0][0x380] ;  /* 0x00007000ff0877ac */ /* 0x000f620008000a00 */
[----:B---3--:R-:W3:Y:S01]  /*0d50*/  LDC.64 R38, c[0x0][0x380] ;  /* 0x0000e000ff267b82 */ /* 0x008ee20000000a00 */
[----:B------:R-:W-:Y:S01]  /*0d60*/  IADD3 R21, P4, PT, R7, R42, RZ ;  /* 0x0000002a07157210 */ /* 0x000fe20007f9e0ff */
[----:B------:R-:W-:Y:S01]  /*0d70*/  HFMA2 R53, -RZ, RZ, 0, 0 ;  /* 0x00000000ff357431 */ /* 0x000fe200000001ff */
[C---:B------:R-:W-:Y:S02]  /*0d80*/  IADD3 R47, PT, PT, R42.reuse, 0x1, RZ ;  /* 0x000000012a2f7810 */ /* 0x040fe40007ffe0ff */
[C---:B------:R-:W-:Y:S01]  /*0d90*/  IADD3 R49, PT, PT, R42.reuse, 0x2, RZ ;  /* 0x000000022a317810 */ /* 0x040fe20007ffe0ff */
[----:B------:R-:W-:Y:S01]  /*0da0*/  IMAD.X R44, RZ, RZ, RZ, P4 ;  /* 0x000000ffff2c7224 */ /* 0x000fe200020e06ff */
[----:B------:R-:W-:Y:S02]  /*0db0*/  IADD3 R51, PT, PT, R42, 0x3, RZ ;  /* 0x000000032a337810 */ /* 0x000fe40007ffe0ff */
[----:B------:R-:W-:-:S02]  /*0dc0*/  ISETP.GE.AND P5, PT, R47, R12, PT ;  /* 0x0000000c2f00720c */ /* 0x000fc40003fa6270 */
[----:B------:R-:W-:Y:S02]  /*0dd0*/  ISETP.GE.AND P4, PT, R49, R12, PT ;  /* 0x0000000c3100720c */ /* 0x000fe40003f86270 */
[----:B------:R-:W-:Y:S02]  /*0de0*/  IADD3 R47, PT, PT, R7, R42, RZ ;  /* 0x0000002a072f7210 */ /* 0x000fe40007ffe0ff */
[----:B------:R-:W-:Y:S02]  /*0df0*/  MOV R49, RZ ;  /* 0x000000ff00317202 */ /* 0x000fe40000000f00 */
[----:B-----5:R-:W-:-:S04]  /*0e00*/  LEA R20, P6, R21, UR8, 0x2 ;  /* 0x0000000815147c11 */ /* 0x020fc8000f8c10ff */
[----:B------:R-:W-:Y:S02]  /*0e10*/  LEA.HI.X R21, R21, UR9, R44, 0x2, P6 ;  /* 0x0000000915157c11 */ /* 0x000fe4000b0f142c */
[----:B------:R-:W-:Y:S01]  /*0e20*/  ISETP.GE.AND P6, PT, R51, R12, PT ;  /* 0x0000000c3300720c */ /* 0x000fe20003fc6270 */
[----:B------:R-:W-:Y:S02]  /*0e30*/  IMAD.MOV.U32 R51, RZ, RZ, RZ ;  /* 0x000000ffff337224 */ /* 0x000fe400078e00ff */
[----:B---3--:R-:W-:Y:S01]  /*0e40*/  IMAD.WIDE.U32 R38, R47, 0x4, R38 ;  /* 0x000000042f267825 */ /* 0x008fe200078e0026 */
[----:B------:R-:W3:Y:S04]  /*0e50*/  @!P5 LDG.E.CONSTANT R49, desc[UR6][R20.64+0x4] ;  /* 0x000004061431d981 */ /* 0x000ee8000c1e9900 */
[----:B------:R-:W5:Y:S04]  /*0e60*/  @!P4 LDG.E.CONSTANT R51, desc[UR6][R20.64+0x8] ;  /* 0x000008061433c981 */ /* 0x000f68000c1e9900 */
[----:B------:R-:W2:Y:S04]  /*0e70*/  LDG.E.CONSTANT R39, desc[UR6][R38.64] ;  /* 0x0000000626277981 */ /* 0x000ea8000c1e9900 */
[----:B------:R-:W4:Y:S04]  /*0e80*/  @!P6 LDG.E.CONSTANT R53, desc[UR6][R20.64+0xc] ;  /* 0x00000c061435e981 */ /* 0x000f28000c1e9900 */
[----:B---3--:R3:W-:Y:S04]  /*0e90*/  STS [R4+0x10c], R49 ;  /* 0x00010c3104007388 */ /* 0x0087e80000000800 */
[----:B-----5:R3:W-:Y:S04]  /*0ea0*/  STS [R4+0x110], R51 ;  /* 0x0001103304007388 */ /* 0x0207e80000000800 */
[----:B--2---:R3:W-:Y:S04]  /*0eb0*/  STS [R4+0x108], R39 ;  /* 0x0001082704007388 */ /* 0x0047e80000000800 */
[----:B----4-:R3:W-:Y:S02]  /*0ec0*/  STS [R4+0x114], R53 ;  /* 0x0001143504007388 */ /* 0x0107e40000000800 */
.L_x_88:
[----:B------:R-:W-:Y:S05]  /*0ed0*/  BSYNC.RECONVERGENT B0 ;  /* 0x0000000000007941 */ /* 0x000fea0003800200 */
.L_x_87:
[----:B------:R0:W-:Y:S01]  /*0ee0*/  @P2 STS.64 [R6+0x108], RZ ;  /* 0x000108ff06002388 */ /* 0x0001e20000000a00 */
[----:B------:R-:W-:Y:S03]  /*0ef0*/  BSSY.RECONVERGENT B0, `(.L_x_89) ;  /* 0x0000011000007945 */ /* 0x000fe60003800200 */
[----:B------:R0:W-:Y:S01]  /*0f00*/  @P2 STS.64 [R6+0x110], RZ ;  /* 0x000110ff06002388 */ /* 0x0001e20000000a00 */
[----:B------:R-:W-:Y:S05]  /*0f10*/  @P2 BRA `(.L_x_90) ;  /* 0x0000000000382947 */ /* 0x000fea0003800000 */
[-C--:B------:R-:W-:Y:S01]  /*0f20*/  ISETP.GE.AND P2, PT, R37, R12.reuse, PT ;  /* 0x0000000c2500720c */ /* 0x080fe20003f46270 */
[----:B---3--:R-:W-:Y:S01]  /*0f30*/  HFMA2 R47, -RZ, RZ, 0, 0 ;  /* 0x00000000ff2f7431 */ /* 0x008fe200000001ff */
[-C--:B------:R-:W-:Y:S01]  /*0f40*/  ISETP.GE.AND P4, PT, R45, R12.reuse, PT ;  /* 0x0000000c2d00720c */ /* 0x080fe20003f86270 */
[----:B------:R-:W-:Y:S01]  /*0f50*/  IMAD.MOV.U32 R49, RZ, RZ, RZ ;  /* 0x000000ffff317224 */ /* 0x000fe200078e00ff */
[----:B------:R-:W-:Y:S01]  /*0f60*/  ISETP.GE.AND P5, PT, R43, R12, PT ;  /* 0x0000000c2b00720c */ /* 0x000fe20003fa6270 */
[----:B------:R-:W3:Y:S01]  /*0f70*/  LDG.E.CONSTANT R21, desc[UR6][R14.64+0x8] ;  /* 0x000008060e157981 */ /* 0x000ee2000c1e9900 */
[----:B------:R-:W-:-:S07]  /*0f80*/  MOV R39, RZ ;  /* 0x000000ff00277202 */ /* 0x000fce0000000f00 */
[----:B------:R-:W5:Y:S04]  /*0f90*/  @!P2 LDG.E.CONSTANT R39, desc[UR6][R16.64+0x8] ;  /* 0x000008061027a981 */ /* 0x000f68000c1e9900 */
[----:B------:R-:W2:Y:S04]  /*0fa0*/  @!P4 LDG.E.CONSTANT R47, desc[UR6][R18.64+0x8] ;  /* 0x00000806122fc981 */ /* 0x000ea8000c1e9900 */
[----:B------:R-:W4:Y:S04]  /*0fb0*/  @!P5 LDG.E.CONSTANT R49, desc[UR6][R40.64+0x8] ;  /* 0x000008062831d981 */ /* 0x000f28000c1e9900 */
[----:B---3--:R3:W-:Y:S04]  /*0fc0*/  STS [R6+0x108], R21 ;  /* 0x0001081506007388 */ /* 0x0087e80000000800 */
[----:B-----5:R3:W-:Y:S04]  /*0fd0*/  STS [R6+0x10c], R39 ;  /* 0x00010c2706007388 */ /* 0x0207e80000000800 */
[----:B--2---:R3:W-:Y:S04]  /*0fe0*/  STS [R6+0x110], R47 ;  /* 0x0001102f06007388 */ /* 0x0047e80000000800 */
[----:B----4-:R3:W-:Y:S02]  /*0ff0*/  STS [R6+0x114], R49 ;  /* 0x0001143106007388 */ /* 0x0107e40000000800 */
.L_x_90:
[----:B------:R-:W-:Y:S05]  /*1000*/  BSYNC.RECONVERGENT B0 ;  /* 0x0000000000007941 */ /* 0x000fea0003800200 */
.L_x_89:
[----:B------:R0:W-:Y:S01]  /*1010*/  @!P0 STS [R4+0x18c], RZ ;  /* 0x00018cff04008388 */ /* 0x0001e20000000800 */
[----:B------:R-:W-:Y:S03]  /*1020*/  BSSY.RECONVERGENT B0, `(.L_x_91) ;  /* 0x000001d000007945 */ /* 0x000fe60003800200 */
[----:B------:R0:W-:Y:S04]  /*1030*/  @!P0 STS.64 [R4+0x190], RZ ;  /* 0x000190ff04008388 */ /* 0x0001e80000000a00 */
[----:B------:R0:W-:Y:S01]  /*1040*/  @!P0 STS [R4+0x198], RZ ;  /* 0x000198ff04008388 */ /* 0x0001e20000000800 */
[----:B------:R-:W-:Y:S05]  /*1050*/  @!P0 BRA `(.L_x_92) ;  /* 0x0000000000648947 */ /* 0x000fea0003800000 */
[----:B---3--:R-:W3:Y:S01]  /*1060*/  LDC.64 R20, c[0x0][0x380] ;  /* 0x0000e000ff147b82 */ /* 0x008ee20000000a00 */
[----:B------:R-:W5:Y:S01]  /*1070*/  LDCU.64 UR8, c[0x0][0x380] ;  /* 0x00007000ff0877ac */ /* 0x000f620008000a00 */
[C---:B------:R-:W-:Y:S01]  /*1080*/  IADD3 R39, PT, PT, R42.reuse, 0x1, RZ ;  /* 0x000000012a277810 */ /* 0x040fe20007ffe0ff */
[----:B------:R-:W-:Y:S01]  /*1090*/  IMAD.MOV.U32 R51, RZ, RZ, RZ ;  /* 0x000000ffff337224 */ /* 0x000fe200078e00ff */
[C---:B------:R-:W-:Y:S02]  /*10a0*/  IADD3 R47, PT, PT, R42.reuse, 0x2, RZ ;  /* 0x000000022a2f7810 */ /* 0x040fe40007ffe0ff */
[----:B------:R-:W-:Y:S02]  /*10b0*/  IADD3 R49, PT, PT, R42, 0x3, RZ ;  /* 0x000000032a317810 */ /* 0x000fe40007ffe0ff */
[----:B------:R-:W-:Y:S02]  /*10c0*/  IADD3 R44, P0, PT, R9, R42, RZ ;  /* 0x0000002a092c7210 */ /* 0x000fe40007f1e0ff */
[-C--:B------:R-:W-:Y:S01]  /*10d0*/  ISETP.GE.AND P2, PT, R39, R12.reuse, PT ;  /* 0x0000000c2700720c */ /* 0x080fe20003f46270 */
[----:B------:R-:W-:Y:S01]  /*10e0*/  IMAD.IADD R39, R9, 0x1, R42 ;  /* 0x0000000109277824 */ /* 0x000fe200078e022a */
[----:B------:R-:W-:-:S02]  /*10f0*/  ISETP.GE.AND P4, PT, R47, R12, PT ;  /* 0x0000000c2f00720c */ /* 0x000fc40003f86270 */
[----:B------:R-:W-:Y:S01]  /*1100*/  ISETP.GE.AND P5, PT, R49, R12, PT ;  /* 0x0000000c3100720c */ /* 0x000fe20003fa6270 */
[----:B------:R-:W-:Y:S01]  /*1110*/  HFMA2 R49, -RZ, RZ, 0, 0 ;  /* 0x00000000ff317431 */ /* 0x000fe200000001ff */
[----:B------:R-:W-:Y:S02]  /*1120*/  IADD3.X R47, PT, PT, RZ, RZ, RZ, P0, !PT ;  /* 0x000000ffff2f7210 */ /* 0x000fe400007fe4ff */
[----:B-----5:R-:W-:Y:S01]  /*1130*/  LEA R38, P0, R44, UR8, 0x2 ;  /* 0x000000082c267c11 */ /* 0x020fe2000f8010ff */
[----:B---3--:R-:W-:-:S03]  /*1140*/  IMAD.WIDE.U32 R20, R39, 0x4, R20 ;  /* 0x0000000427147825 */ /* 0x008fc600078e0014 */
[----:B------:R-:W-:Y:S02]  /*1150*/  LEA.HI.X R39, R44, UR9, R47, 0x2, P0 ;  /* 0x000000092c277c11 */ /* 0x000fe400080f142f */
[----:B------:R-:W-:Y:S01]  /*1160*/  MOV R47, RZ ;  /* 0x000000ff002f7202 */ /* 0x000fe20000000f00 */
[----:B------:R-:W3:Y:S05]  /*1170*/  LDG.E.CONSTANT R21, desc[UR6][R20.64] ;  /* 0x0000000614157981 */ /* 0x000eea000c1e9900 */
[----:B------:R-:W5:Y:S04]  /*1180*/  @!P2 LDG.E.CONSTANT R47, desc[UR6][R38.64+0x4] ;  /* 0x00000406262fa981 */ /* 0x000f68000c1e9900 */
[----:B------:R-:W2:Y:S04]  /*1190*/  @!P4 LDG.E.CONSTANT R49, desc[UR6][R38.64+0x8] ;  /* 0x000008062631c981 */ /* 0x000ea8000c1e9900 */
[----:B------:R-:W4:Y:S04]  /*11a0*/  @!P5 LDG.E.CONSTANT R51, desc[UR6][R38.64+0xc] ;  /* 0x00000c062633d981 */ /* 0x000f28000c1e9900 */
[----:B---3--:R3:W-:Y:S04]  /*11b0*/  STS [R4+0x18c], R21 ;  /* 0x00018c1504007388 */ /* 0x0087e80000000800 */
[----:B-----5:R3:W-:Y:S04]  /*11c0*/  STS [R4+0x190], R47 ;  /* 0x0001902f04007388 */ /* 0x0207e80000000800 */
[----:B--2---:R3:W-:Y:S04]  /*11d0*/  STS [R4+0x194], R49 ;  /* 0x0001943104007388 */ /* 0x0047e80000000800 */
[----:B----4-:R3:W-:Y:S02]  /*11e0*/  STS [R4+0x198], R51 ;  /* 0x0001983304007388 */ /* 0x0107e40000000800 */
.L_x_92:
[----:B------:R-:W-:Y:S05]  /*11f0*/  BSYNC.RECONVERGENT B0 ;  /* 0x0000000000007941 */ /* 0x000fea0003800200 */
.L_x_91:
[----:B------:R0:W-:Y:S01]  /*1200*/  @P3 STS [R6+0x18c], RZ ;  /* 0x00018cff06003388 */ /* 0x0001e20000000800 */
[----:B------:R-:W-:Y:S03]  /*1210*/  BSSY.RECONVERGENT B0, `(.L_x_93) ;  /* 0x0000012000007945 */ /* 0x000fe60003800200 */
[----:B------:R0:W-:Y:S04]  /*1220*/  @P3 STS.64 [R6+0x190], RZ ;  /* 0x000190ff06003388 */ /* 0x0001e80000000a00 */
[----:B------:R0:W-:Y:S01]  /*1230*/  @P3 STS [R6+0x198], RZ ;  /* 0x000198ff06003388 */ /* 0x0001e20000000800 */
[----:B------:R-:W-:Y:S05]  /*1240*/  @P3 BRA `(.L_x_94) ;  /* 0x0000000000383947 */ /* 0x000fea0003800000 */
[-C--:B------:R-:W-:Y:S01]  /*1250*/  ISETP.GE.AND P0, PT, R37, R12.reuse, PT ;  /* 0x0000000c2500720c */ /* 0x080fe20003f06270 */
[----:B------:R-:W-:Y:S01]  /*1260*/  HFMA2 R37, -RZ, RZ, 0, 0 ;  /* 0x00000000ff257431 */ /* 0x000fe200000001ff */
[-C--:B------:R-:W-:Y:S01]  /*1270*/  ISETP.GE.AND P2, PT, R45, R12.reuse, PT ;  /* 0x0000000c2d00720c */ /* 0x080fe20003f46270 */
[----:B------:R-:W5:Y:S01]  /*1280*/  LDG.E.CONSTANT R15, desc[UR6][R14.64+0xc] ;  /* 0x00000c060e0f7981 */ /* 0x000f62000c1e9900 */
[----:B------:R-:W-:Y:S02]  /*1290*/  ISETP.GE.AND P3, PT, R43, R12, PT ;  /* 0x0000000c2b00720c */ /* 0x000fe40003f66270 */
[----:B---3--:R-:W-:Y:S02]  /*12a0*/  MOV R21, RZ ;  /* 0x000000ff00157202 */ /* 0x008fe40000000f00 */
[----:B------:R-:W-:-:S05]  /*12b0*/  MOV R39, RZ ;  /* 0x000000ff00277202 */ /* 0x000fca0000000f00 */
[----:B------:R-:W3:Y:S04]  /*12c0*/  @!P0 LDG.E.CONSTANT R21, desc[UR6][R16.64+0xc] ;  /* 0x00000c0610158981 */ /* 0x000ee8000c1e9900 */
[----:B------:R-:W2:Y:S04]  /*12d0*/  @!P2 LDG.E.CONSTANT R37, desc[UR6][R18.64+0xc] ;  /* 0x00000c061225a981 */ /* 0x000ea8000c1e9900 */
[----:B------:R-:W4:Y:S04]  /*12e0*/  @!P3 LDG.E.CONSTANT R39, desc[UR6][R40.64+0xc] ;  /* 0x00000c062827b981 */ /* 0x000f28000c1e9900 */
[----:B-----5:R0:W-:Y:S04]  /*12f0*/  STS [R6+0x18c], R15 ;  /* 0x00018c0f06007388 */ /* 0x0201e80000000800 */
[----:B---3--:R0:W-:Y:S04]  /*1300*/  STS [R6+0x190], R21 ;  /* 0x0001901506007388 */ /* 0x0081e80000000800 */
[----:B--2---:R0:W-:Y:S04]  /*1310*/  STS [R6+0x194], R37 ;  /* 0x0001942506007388 */ /* 0x0041e80000000800 */
[----:B----4-:R0:W-:Y:S02]  /*1320*/  STS [R6+0x198], R39 ;  /* 0x0001982706007388 */ /* 0x0101e40000000800 */
.L_x_94:
[----:B------:R-:W-:Y:S05]  /*1330*/  BSYNC.RECONVERGENT B0 ;  /* 0x0000000000007941 */ /* 0x000fea0003800200 */
.L_x_93:
[----:B------:R-:W-:Y:S01]  /*1340*/  BAR.SYNC.DEFER_BLOCKING 0x0 ;  /* 0x0000000000007b1d */ /* 0x000fe20000010000 */
[----:B0--3--:R-:W-:Y:S01]  /*1350*/  HFMA2 R39, -RZ, RZ, 0, 0 ;  /* 0x00000000ff277431 */ /* 0x009fe200000001ff */
[----:B------:R-:W-:Y:S01]  /*1360*/  CS2R R46, SRZ ;  /* 0x00000000002e7805 */ /* 0x000fe2000001ff00 */
[----:B------:R-:W-:Y:S02]  /*1370*/  HFMA2 R62, -RZ, RZ, 0, 0 ;  /* 0x00000000ff3e7431 */ /* 0x000fe400000001ff */
[----:B------:R-:W-:Y:S01]  /*1380*/  IMAD.MOV.U32 R37, RZ, RZ, RZ ;  /* 0x000000ffff257224 */ /* 0x000fe200078e00ff */
[----:B------:R-:W-:Y:S02]  /*1390*/  CS2R R20, SRZ ;  /* 0x0000000000147805 */ /* 0x000fe4000001ff00 */
[----:B------:R-:W-:Y:S02]  /*13a0*/  MOV R57, RZ ;  /* 0x000000ff00397202 */ /* 0x000fe40000000f00 */
[----:B------:R-:W-:Y:S01]  /*13b0*/  CS2R R58, SRZ ;  /* 0x00000000003a7805 */ /* 0x000fe2000001ff00 */
[----:B------:R-:W-:Y:S01]  /*13c0*/  IMAD.MOV.U32 R50, RZ, RZ, RZ ;  /* 0x000000ffff327224 */ /* 0x000fe200078e00ff */
[----:B------:R-:W-:-:S02]  /*13d0*/  CS2R R48, SRZ ;  /* 0x0000000000307805 */ /* 0x000fc4000001ff00 */
[----:B------:R-:W-:Y:S02]  /*13e0*/  MOV R43, RZ ;  /* 0x000000ff002b7202 */ /* 0x000fe40000000f00 */
[----:B------:R-:W-:Y:S02]  /*13f0*/  CS2R R44, SRZ ;  /* 0x00000000002c7805 */ /* 0x000fe4000001ff00 */
[----:B------:R-:W-:Y:S01]  /*1400*/  IADD3 R14, PT, PT, R36, 0x108, RZ ;  /* 0x00000108240e7810 */ /* 0x000fe20007ffe0ff */
[----:B------:R-:W-:Y:S01]  /*1410*/  UMOV UR5, 0x84 ;  /* 0x0000008400057882 */ /* 0x000fe20000000000 */
[----:B------:R-:W-:-:S07]  /*1420*/  IADD3 R13, PT, PT, R13, 0x84, RZ ;  /* 0x000000840d0d7810 */ /* 0x000fce0007ffe0ff */
.L_x_95:
[----:B------:R-:W-:Y:S01]  /*1430*/  LDS.64 R16, [R14+-0x108] ;  /* 0xfffef8000e107984 */ /* 0x000fe20000000a00 */
[----:B------:R-:W-:-:S03]  /*1440*/  UIADD3 UR5, UPT, UPT, UR5, 0x420, URZ ;  /* 0x0000042005057890 */ /* 0x000fc6000fffe0ff */
[----:B------:R-:W0:Y:S01]  /*1450*/  LDS R54, [R13+-0x80] ;  /* 0xffff80000d367984 */ /* 0x000e220000000800 */
[----:B------:R-:W-:-:S03]  /*1460*/  UISETP.NE.AND UP0, UPT, UR5, 0x1104, UPT ;  /* 0x000011040500788c */ /* 0x000fc6000bf05270 */
[----:B------:R-:W3:Y:S04]  /*1470*/  LDS R38, [R13+-0x84] ;  /* 0xffff7c000d267984 */ /* 0x000ee80000000800 */
[----:B------:R-:W5:Y:S04]  /*1480*/  LDS R53, [R13+-0x7c] ;  /* 0xffff84000d357984 */ /* 0x000f680000000800 */
[----:B------:R-:W1:Y:S04]  /*1490*/  LDS R51, [R13+-0x78] ;  /* 0xffff88000d337984 */ /* 0x000e680000000800 */
[----:B------:R-:W2:Y:S04]  /*14a0*/  LDS R15, [R14+-0x84] ;  /* 0xffff7c000e0f7984 */ /* 0x000ea80000000800 */
[----:B------:R-:W4:Y:S04]  /*14b0*/  LDS.64 R18, [R14] ;  /* 0x000000000e127984 */ /* 0x000f280000000a00 */
[----:B------:R-:W4:Y:S04]  /*14c0*/  LDS R52, [R14+0x84] ;  /* 0x000084000e347984 */ /* 0x000f280000000800 */
[----:B------:R-:W4:Y:S04]  /*14d0*/  LDS R42, [R13+0xc] ;  /* 0x00000c000d2a7984 */ /* 0x000f280000000800 */
[----:B------:R-:W4:Y:S01]  /*14e0*/  LDS.64 R40, [R14+-0x80] ;  /* 0xffff80000e287984 */ /* 0x000f220000000a00 */
[C---:B0-----:R-:W-:Y:S01]  /*14f0*/  FFMA R56, R16.reuse, R54, R58 ;  /* 0x0000003610387223 */ /* 0x041fe2000000003a */
[C---:B---3--:R-:W-:Y:S01]  /*1500*/  FFMA R55, R16.reuse, R38, R62 ;  /* 0x0000002610377223 */ /* 0x048fe2000000003e */
[C---:B-----5:R-:W-:Y:S01]  /*1510*/  FFMA R57, R16.reuse, R53, R57 ;  /* 0x0000003510397223 */ /* 0x060fe20000000039 */
[----:B-1----:R-:W-:-:S02]  /*1520*/  FFMA R58, R16, R51, R39 ;  /* 0x00000033103a7223 */ /* 0x002fc40000000027 */
[----:B------:R-:W0:Y:S01]  /*1530*/  LDS R16, [R13+0x8] ;  /* 0x000008000d107984 */ /* 0x000e220000000800 */
[C---:B--2---:R-:W-:Y:S01]  /*1540*/  FFMA R36, R15.reuse, R38, R20 ;  /* 0x000000260f247223 */ /* 0x044fe20000000014 */
[C---:B------:R-:W-:Y:S01]  /*1550*/  FFMA R37, R15.reuse, R54, R37 ;  /* 0x000000360f257223 */ /* 0x040fe20000000025 */
[C---:B------:R-:W-:Y:S01]  /*1560*/  FFMA R46, R15.reuse, R53, R46 ;  /* 0x000000350f2e7223 */ /* 0x040fe2000000002e */
[----:B------:R-:W-:Y:S01]  /*1570*/  FFMA R47, R15, R51, R47 ;  /* 0x000000330f2f7223 */ /* 0x000fe2000000002f */
[----:B------:R-:W1:Y:S01]  /*1580*/  LDS R20, [R13] ;  /* 0x000000000d147984 */ /* 0x000e620000000800 */
[C---:B----4-:R-:W-:Y:S01]  /*1590*/  FFMA R59, R18.reuse, R38, R59 ;  /* 0x00000026123b7223 */ /* 0x050fe2000000003b */
[C---:B------:R-:W-:Y:S01]  /*15a0*/  FFMA R50, R18.reuse, R54, R50 ;  /* 0x0000003612327223 */ /* 0x040fe20000000032 */
[----:B------:R-:W-:Y:S01]  /*15b0*/  FFMA R48, R18, R53, R48 ;  /* 0x0000003512307223 */ /* 0x000fe20000000030 */
[----:B------:R-:W2:Y:S01]  /*15c0*/  LDS R15, [R13+0x4] ;  /* 0x000004000d0f7984 */ /* 0x000ea20000000800 */
[----:B------:R-:W-:Y:S01]  /*15d0*/  FFMA R21, R52, R38, R21 ;  /* 0x0000002634157223 */ /* 0x000fe20000000015 */
[----:B------:R-:W-:Y:S01]  /*15e0*/  FFMA R49, R18, R51, R49 ;  /* 0x0000003312317223 */ /* 0x000fe20000000031 */
[----:B------:R-:W-:Y:S01]  /*15f0*/  FFMA R43, R52, R54, R43 ;  /* 0x00000036342b7223 */ /* 0x000fe2000000002b */
[----:B------:R-:W3:Y:S01]  /*1600*/  LDS.64 R38, [R14+0x88] ;  /* 0x000088000e267984 */ /* 0x000ee20000000a00 */
[----:B------:R-:W-:Y:S01]  /*1610*/  FFMA R58, R42, R17, R58 ;  /* 0x000000112a3a7223 */ /* 0x000fe2000000003a */
[C---:B------:R-:W-:Y:S01]  /*1620*/  FFMA R44, R52.reuse, R53, R44 ;  /* 0x00000035342c7223 */ /* 0x040fe2000000002c */
[----:B------:R-:W-:Y:S01]  /*1630*/  FFMA R45, R52, R51, R45 ;  /* 0x00000033342d7223 */ /* 0x000fe2000000002d */
[----:B------:R-:W-:Y:S01]  /*1640*/  FFMA R47, R40, R42, R47 ;  /* 0x0000002a282f7223 */ /* 0x000fe2000000002f */
[----:B------:R-:W4:Y:S04]  /*1650*/  LDS R51, [R13+0x8c] ;  /* 0x00008c000d337984 */ /* 0x000f280000000800 */
[----:B------:R-:W5:Y:S01]  /*1660*/  LDS R52, [R13+0x90] ;  /* 0x000090000d347984 */ /* 0x000f620000000800 */
[C---:B0-----:R-:W-:Y:S01]  /*1670*/  FFMA R57, R16.reuse, R17, R57 ;  /* 0x0000001110397223 */ /* 0x041fe20000000039 */
[----:B------:R-:W-:Y:S01]  /*1680*/  FFMA R18, R16, R19, R48 ;  /* 0x0000001310127223 */ /* 0x000fe20000000030 */
[----:B------:R-:W-:Y:S01]  /*1690*/  FFMA R46, R40, R16, R46 ;  /* 0x00000010282e7223 */ /* 0x000fe2000000002e */
[C---:B-1----:R-:W-:Y:S01]  /*16a0*/  FFMA R55, R20.reuse, R17, R55 ;  /* 0x0000001114377223 */ /* 0x042fe20000000037 */
[----:B------:R-:W-:Y:S01]  /*16b0*/  FFMA R59, R20, R19, R59 ;  /* 0x00000013143b7223 */ /* 0x000fe2000000003b */
[C---:B--2---:R-:W-:Y:S01]  /*16c0*/  FFMA R56, R15.reuse, R17, R56 ;  /* 0x000000110f387223 */ /* 0x044fe20000000038 */
[-C--:B------:R-:W-:Y:S01]  /*16d0*/  FFMA R17, R15, R19.reuse, R50 ;  /* 0x000000130f117223 */ /* 0x080fe20000000032 */
[----:B------:R-:W-:Y:S01]  /*16e0*/  FFMA R19, R42, R19, R49 ;  /* 0x000000132a137223 */ /* 0x000fe20000000031 */
[CC--:B------:R-:W-:Y:S01]  /*16f0*/  FFMA R49, R40.reuse, R20.reuse, R36 ;  /* 0x0000001428317223 */ /* 0x0c0fe20000000024 */
[-C--:B------:R-:W-:Y:S01]  /*1700*/  FFMA R48, R40, R15.reuse, R37 ;  /* 0x0000000f28307223 */ /* 0x080fe20000000025 */
[C---:B---3--:R-:W-:Y:S01]  /*1710*/  FFMA R54, R38.reuse, R20, R21 ;  /* 0x0000001426367223 */ /* 0x048fe20000000015 */
[----:B------:R-:W0:Y:S01]  /*1720*/  LDS R40, [R13+0x84] ;  /* 0x000084000d287984 */ /* 0x000e220000000800 */
[C---:B------:R-:W-:Y:S01]  /*1730*/  FFMA R60, R38.reuse, R15, R43 ;  /* 0x0000000f263c7223 */ /* 0x040fe2000000002b */
[C---:B------:R-:W-:Y:S01]  /*1740*/  FFMA R61, R38.reuse, R16, R44 ;  /* 0x00000010263d7223 */ /* 0x040fe2000000002c */
[----:B------:R-:W-:Y:S01]  /*1750*/  FFMA R38, R38, R42, R45 ;  /* 0x0000002a26267223 */ /* 0x000fe2000000002d */
[----:B------:R-:W1:Y:S01]  /*1760*/  LDS R50, [R13+0x88] ;  /* 0x000088000d327984 */ /* 0x000e620000000800 */
[-C--:B----4-:R-:W-:Y:S01]  /*1770*/  FFMA R46, R51, R41.reuse, R46 ;  /* 0x00000029332e7223 */ /* 0x090fe2000000002e */
[----:B-----5:R-:W-:-:S02]  /*1780*/  FFMA R53, R52, R41, R47 ;  /* 0x0000002934357223 */ /* 0x020fc4000000002f */
[----:B------:R-:W2:Y:S04]  /*1790*/  LDS.64 R20, [R14+-0x100] ;  /* 0xffff00000e147984 */ /* 0x000ea80000000a00 */
[----:B------:R-:W3:Y:S04]  /*17a0*/  LDS.64 R36, [R14+0x8] ;  /* 0x000008000e247984 */ /* 0x000ee80000000a00 */
[----:B------:R-:W4:Y:S04]  /*17b0*/  LDS R43, [R13+0x108] ;  /* 0x000108000d2b7984 */ /* 0x000f280000000800 */
[----:B------:R-:W5:Y:S04]  /*17c0*/  LDS R15, [R13+0x10c] ;  /* 0x00010c000d0f7984 */ /* 0x000f680000000800 */
[----:B------:R-:W5:Y:S04]  /*17d0*/  LDS R16, [R13+0x110] ;  /* 0x000110000d107984 */ /* 0x000f680000000800 */
[----:B------:R-:W5:Y:S01]  /*17e0*/  LDS R42, [R13+0x114] ;  /* 0x000114000d2a7984 */ /* 0x000f620000000800 */
[C---:B0-----:R-:W-:Y:S01]  /*17f0*/  FFMA R44, R40.reuse, R41, R49 ;  /* 0x00000029282c7223 */ /* 0x041fe20000000031 */
[-C--:B------:R-:W-:Y:S01]  /*1800*/  FFMA R54, R40, R39.reuse, R54 ;  /* 0x0000002728367223 */ /* 0x080fe20000000036 */
[----:B------:R-:W-:Y:S01]  /*1810*/  FFMA R49, R52, R39, R38 ;  /* 0x0000002734317223 */ /* 0x000fe20000000026 */
[C---:B-1----:R-:W-:Y:S01]  /*1820*/  FFMA R45, R50.reuse, R41, R48 ;  /* 0x00000029322d7223 */ /* 0x042fe20000000030 */
[-C--:B------:R-:W-:Y:S01]  /*1830*/  FFMA R47, R50, R39.reuse, R60 ;  /* 0x00000027322f7223 */ /* 0x080fe2000000003c */
[----:B------:R-:W-:Y:S01]  /*1840*/  FFMA R48, R51, R39, R61 ;  /* 0x0000002733307223 */ /* 0x000fe2000000003d */
[----:B------:R-:W-:Y:S01]  /*1850*/  LDS R60, [R13+0x194] ;  /* 0x000194000d3c7984 */ /* 0x000fe20000000800 */
[C---:B--2---:R-:W-:Y:S01]  /*1860*/  FFMA R55, R20.reuse, R40, R55 ;  /* 0x0000002814377223 */ /* 0x044fe20000000037 */
[C---:B------:R-:W-:Y:S01]  /*1870*/  FFMA R56, R20.reuse, R50, R56 ;  /* 0x0000003214387223 */ /* 0x040fe20000000038 */
[CC--:B------:R-:W-:Y:S01]  /*1880*/  FFMA R57, R20.reuse, R51.reuse, R57 ;  /* 0x0000003314397223 */ /* 0x0c0fe20000000039 */
[----:B------:R-:W-:Y:S01]  /*1890*/  FFMA R58, R20, R52, R58 ;  /* 0x00000034143a7223 */ /* 0x000fe2000000003a */
[C---:B---3--:R-:W-:Y:S01]  /*18a0*/  FFMA R59, R36.reuse, R40, R59 ;  /* 0x00000028243b7223 */ /* 0x048fe2000000003b */
[C---:B------:R-:W-:Y:S01]  /*18b0*/  FFMA R20, R36.reuse, R50, R17 ;  /* 0x0000003224147223 */ /* 0x040fe20000000011 */
[C---:B------:R-:W-:Y:S01]  /*18c0*/  FFMA R19, R36.reuse, R52, R19 ;  /* 0x0000003424137223 */ /* 0x040fe20000000013 */
[----:B------:R-:W0:Y:S01]  /*18d0*/  LDS.64 R38, [R14+-0x78] ;  /* 0xffff88000e267984 */ /* 0x000e220000000a00 */
[----:B------:R-:W-:Y:S01]  /*18e0*/  FFMA R61, R36, R51, R18 ;  /* 0x00000033243d7223 */ /* 0x000fe20000000012 */
[C---:B----4-:R-:W-:Y:S01]  /*18f0*/  FFMA R50, R43.reuse, R21, R55 ;  /* 0x000000152b327223 */ /* 0x050fe20000000037 */
[----:B------:R-:W-:Y:S01]  /*1900*/  FFMA R52, R43, R37, R59 ;  /* 0x000000252b347223 */ /* 0x000fe2000000003b */
[----:B------:R-:W1:Y:S01]  /*1910*/  LDS.64 R40, [R14+0x90] ;  /* 0x000090000e287984 */ /* 0x000e620000000a00 */
[C---:B-----5:R-:W-:Y:S01]  /*1920*/  FFMA R17, R15.reuse, R21, R56 ;  /* 0x000000150f117223 */ /* 0x060fe20000000038 */
[----:B------:R-:W-:-:S02]  /*1930*/  FFMA R51, R15, R37, R20 ;  /* 0x000000250f337223 */ /* 0x000fc40000000014 */
[----:B------:R-:W2:Y:S01]  /*1940*/  LDS R59, [R13+0x198] ;  /* 0x000198000d3b7984 */ /* 0x000ea20000000800 */
[C---:B------:R-:W-:Y:S01]  /*1950*/  FFMA R36, R16.reuse, R21, R57 ;  /* 0x0000001510247223 */ /* 0x040fe20000000039 */
[----:B------:R-:W-:Y:S02]  /*1960*/  FFMA R56, R16, R37, R61 ;  /* 0x0000002510387223 */ /* 0x000fe4000000003d */
[----:B------:R-:W3:Y:S01]  /*1970*/  LDS R57, [R13+0x18c] ;  /* 0x00018c000d397984 */ /* 0x000ee20000000800 */
[C---:B------:R-:W-:Y:S01]  /*1980*/  FFMA R55, R42.reuse, R21, R58 ;  /* 0x000000152a377223 */ /* 0x040fe2000000003a */
[----:B------:R-:W-:Y:S02]  /*1990*/  FFMA R58, R42, R37, R19 ;  /* 0x000000252a3a7223 */ /* 0x000fe40000000013 */
[----:B------:R-:W4:Y:S04]  /*19a0*/  LDS R37, [R13+0x190] ;  /* 0x000190000d257984 */ /* 0x000f280000000800 */
[----:B------:R-:W5:Y:S04]  /*19b0*/  LDS.64 R18, [R14+-0xf8] ;  /* 0xffff08000e127984 */ /* 0x000f680000000a00 */
[----:B------:R-:W5:Y:S04]  /*19c0*/  LDS.64 R20, [R14+0x10] ;  /* 0x000010000e147984 */ /* 0x000f680000000a00 */
[----:B------:R-:W5:Y:S01]  /*19d0*/  LDS R61, [R13+0x210] ;  /* 0x000210000d3d7984 */ /* 0x000f620000000800 */
[C---:B0-----:R-:W-:Y:S01]  /*19e0*/  FFMA R53, R38.reuse, R42, R53 ;  /* 0x0000002a26357223 */ /* 0x041fe20000000035 */
[C---:B------:R-:W-:Y:S01]  /*19f0*/  FFMA R44, R38.reuse, R43, R44 ;  /* 0x0000002b262c7223 */ /* 0x040fe2000000002c */
[C---:B------:R-:W-:Y:S01]  /*1a00*/  FFMA R45, R38.reuse, R15, R45 ;  /* 0x0000000f262d7223 */ /* 0x040fe2000000002d */
[-C--:B------:R-:W-:Y:S01]  /*1a10*/  FFMA R46, R38, R16.reuse, R46 ;  /* 0x00000010262e7223 */ /* 0x080fe2000000002e */
[C---:B-1----:R-:W-:Y:S01]  /*1a20*/  FFMA R54, R40.reuse, R43, R54 ;  /* 0x0000002b28367223 */ /* 0x042fe20000000036 */
[C---:B------:R-:W-:Y:S01]  /*1a30*/  FFMA R47, R40.reuse, R15, R47 ;  /* 0x0000000f282f7223 */ /* 0x040fe2000000002f */
[C---:B------:R-:W-:Y:S01]  /*1a40*/  FFMA R48, R40.reuse, R16, R48 ;  /* 0x0000001028307223 */ /* 0x040fe20000000030 */
[----:B------:R-:W-:Y:S01]  /*1a50*/  FFMA R40, R40, R42, R49 ;  /* 0x0000002a28287223 */ /* 0x000fe20000000031 */
[-C--:B--2---:R-:W-:Y:S01]  /*1a60*/  FFMA R43, R59, R39.reuse, R53 ;  /* 0x000000273b2b7223 */ /* 0x084fe20000000035 */
[----:B------:R-:W-:Y:S01]  /*1a70*/  FFMA R16, R60, R39, R46 ;  /* 0x000000273c107223 */ /* 0x000fe2000000002e */
[----:B------:R-:W0:Y:S01]  /*1a80*/  LDS R49, [R13+0x218] ;  /* 0x000218000d317984 */ /* 0x000e220000000800 */
[C---:B---3--:R-:W-:Y:S01]  /*1a90*/  FFMA R42, R57.reuse, R41, R54 ;  /* 0x00000029392a7223 */ /* 0x048fe20000000036 */
[----:B------:R-:W-:-:S02]  /*1aa0*/  FFMA R15, R57, R39, R44 ;  /* 0x00000027390f7223 */ /* 0x000fc4000000002c */
[----:B------:R-:W-:Y:S01]  /*1ab0*/  LDS R46, [R13+0x2a0] ;  /* 0x0002a0000d2e7984 */ /* 0x000fe20000000800 */
[C---:B----4-:R-:W-:Y:S01]  /*1ac0*/  FFMA R38, R37.reuse, R39, R45 ;  /* 0x0000002725267223 */ /* 0x050fe2000000002d */
[-C--:B------:R-:W-:Y:S01]  /*1ad0*/  FFMA R44, R37, R41.reuse, R47 ;  /* 0x00000029252c7223 */ /* 0x080fe2000000002f */
[-C--:B------:R-:W-:Y:S01]  /*1ae0*/  FFMA R39, R60, R41.reuse, R48 ;  /* 0x000000293c277223 */ /* 0x080fe20000000030 */
[----:B------:R-:W-:Y:S01]  /*1af0*/  FFMA R45, R59, R41, R40 ;  /* 0x000000293b2d7223 */ /* 0x000fe20000000028 */
[C---:B-----5:R-:W-:Y:S01]  /*1b00*/  FFMA R54, R18.reuse, R57, R50 ;  /* 0x0000003912367223 */ /* 0x060fe20000000032 */
[C---:B------:R-:W-:Y:S01]  /*1b10*/  FFMA R53, R18.reuse, R37, R17 ;  /* 0x0000002512357223 */ /* 0x040fe20000000011 */
[C---:B------:R-:W-:Y:S01]  /*1b20*/  FFMA R62, R18.reuse, R59, R55 ;  /* 0x0000003b123e7223 */ /* 0x040fe20000000037 */
[-C--:B------:R-:W-:Y:S01]  /*1b30*/  FFMA R17, R18, R60.reuse, R36 ;  /* 0x0000003c12117223 */ /* 0x080fe20000000024 */
[C---:B------:R-:W-:Y:S01]  /*1b40*/  FFMA R52, R20.reuse, R57, R52 ;  /* 0x0000003914347223 */ /* 0x040fe20000000034 */
[----:B------:R-:W1:Y:S01]  /*1b50*/  LDS R55, [R13+0x214] ;  /* 0x000214000d377984 */ /* 0x000e620000000800 */
[C---:B------:R-:W-:Y:S01]  /*1b60*/  FFMA R57, R20.reuse, R37, R51 ;  /* 0x0000002514397223 */ /* 0x040fe20000000033 */
[C---:B------:R-:W-:Y:S01]  /*1b70*/  FFMA R56, R20.reuse, R60, R56 ;  /* 0x0000003c14387223 */ /* 0x040fe20000000038 */
[----:B------:R-:W-:Y:S01]  /*1b80*/  FFMA R58, R20, R59, R58 ;  /* 0x0000003b143a7223 */ /* 0x000fe2000000003a */
[----:B------:R-:W2:Y:S01]  /*1b90*/  LDS R48, [R13+0x21c] ;  /* 0x00021c000d307984 */ /* 0x000ea20000000800 */
[C---:B------:R-:W-:Y:S01]  /*1ba0*/  FFMA R20, R61.reuse, R19, R54 ;  /* 0x000000133d147223 */ /* 0x040fe20000000036 */
[----:B------:R-:W-:-:S02]  /*1bb0*/  FFMA R52, R61, R21, R52 ;  /* 0x000000153d347223 */ /* 0x000fc40000000034 */
[----:B------:R-:W3:Y:S04]  /*1bc0*/  LDS.64 R36, [R14+-0x70] ;  /* 0xffff90000e247984 */ /* 0x000ee80000000a00 */
[----:B------:R-:W4:Y:S04]  /*1bd0*/  LDS.64 R40, [R14+0x98] ;  /* 0x000098000e287984 */ /* 0x000f280000000a00 */
[----:B------:R-:W5:Y:S04]  /*1be0*/  LDS R50, [R13+0x298] ;  /* 0x000298000d327984 */ /* 0x000f680000000800 */
[----:B------:R-:W5:Y:S04]  /*1bf0*/  LDS R47, [R13+0x29c] ;  /* 0x00029c000d2f7984 */ /* 0x000f680000000800 */
[----:B------:R-:W5:Y:S01]  /*1c00*/  LDS R51, [R13+0x294] ;  /* 0x000294000d337984 */ /* 0x000f620000000800 */
[C---:B0-----:R-:W-:Y:S01]  /*1c10*/  FFMA R17, R49.reuse, R19, R17 ;  /* 0x0000001331117223 */ /* 0x041fe20000000011 */
[----:B------:R-:W-:-:S02]  /*1c20*/  FFMA R54, R49, R21, R56 ;  /* 0x0000001531367223 */ /* 0x000fc40000000038 */
[----:B------:R-:W-:Y:S01]  /*1c30*/  LDS R60, [R14+-0x68] ;  /* 0xffff98000e3c7984 */ /* 0x000fe20000000800 */
[CC--:B-1----:R-:W-:Y:S01]  /*1c40*/  FFMA R18, R55.reuse, R19.reuse, R53 ;  /* 0x0000001337127223 */ /* 0x0c2fe20000000035 */
[C---:B--2---:R-:W-:Y:S01]  /*1c50*/  FFMA R53, R48.reuse, R19, R62 ;  /* 0x0000001330357223 */ /* 0x044fe2000000003e */
[-C--:B------:R-:W-:Y:S01]  /*1c60*/  FFMA R19, R55, R21.reuse, R57 ;  /* 0x0000001537137223 */ /* 0x080fe20000000039 */
[----:B------:R-:W-:Y:S01]  /*1c70*/  FFMA R21, R48, R21, R58 ;  /* 0x0000001530157223 */ /* 0x000fe2000000003a */
[C---:B---3--:R-:W-:Y:S01]  /*1c80*/  FFMA R63, R36.reuse, R61, R15 ;  /* 0x0000003d243f7223 */ /* 0x048fe2000000000f */
[C---:B------:R-:W-:Y:S01]  /*1c90*/  FFMA R56, R36.reuse, R55, R38 ;  /* 0x0000003724387223 */ /* 0x040fe20000000026 */
[CC--:B------:R-:W-:Y:S01]  /*1ca0*/  FFMA R43, R36.reuse, R48.reuse, R43 ;  /* 0x00000030242b7223 */ /* 0x0c0fe2000000002b */
[-C--:B------:R-:W-:Y:S01]  /*1cb0*/  FFMA R16, R36, R49.reuse, R16 ;  /* 0x0000003124107223 */ /* 0x080fe20000000010 */
[C---:B----4-:R-:W-:Y:S01]  /*1cc0*/  FFMA R15, R40.reuse, R49, R39 ;  /* 0x00000031280f7223 */ /* 0x050fe20000000027 */
[C---:B------:R-:W-:Y:S01]  /*1cd0*/  FFMA R57, R40.reuse, R48, R45 ;  /* 0x0000003028397223 */ /* 0x040fe2000000002d */
[----:B------:R-:W0:Y:S01]  /*1ce0*/  LDS.64 R38, [R14+-0xf0] ;  /* 0xffff10000e267984 */ /* 0x000e220000000a00 */
[C---:B------:R-:W-:Y:S01]  /*1cf0*/  FFMA R36, R40.reuse, R55, R44 ;  /* 0x0000003728247223 */ /* 0x040fe2000000002c */
[----:B------:R-:W-:Y:S01]  /*1d00*/  FFMA R42, R40, R61, R42 ;  /* 0x0000003d282a7223 */ /* 0x000fe2000000002a */
[-C--:B------:R-:W-:Y:S01]  /*1d10*/  FFMA R55, R46, R37.reuse, R43 ;  /* 0x000000252e377223 */ /* 0x080fe2000000002b */
[----:B------:R-:W1:Y:S01]  /*1d20*/  LDS.64 R48, [R14+0x18] ;  /* 0x000018000e307984 */ /* 0x000e620000000a00 */
[CC--:B-----5:R-:W-:Y:S01]  /*1d30*/  FFMA R61, R50.reuse, R37.reuse, R56 ;  /* 0x00000025323d7223 */ /* 0x0e0fe20000000038 */
[C---:B------:R-:W-:Y:S01]  /*1d40*/  FFMA R56, R47.reuse, R37, R16 ;  /* 0x000000252f387223 */ /* 0x040fe20000000010 */
[-C--:B------:R-:W-:Y:S01]  /*1d50*/  FFMA R36, R50, R41.reuse, R36 ;  /* 0x0000002932247223 */ /* 0x080fe20000000024 */
[----:B------:R-:W2:Y:S01]  /*1d60*/  LDS R40, [R13+0x318] ;  /* 0x000318000d287984 */ /* 0x000ea20000000800 */
[----:B------:R-:W-:Y:S01]  /*1d70*/  FFMA R15, R47, R41, R15 ;  /* 0x000000292f0f7223 */ /* 0x000fe2000000000f */
[C---:B------:R-:W-:Y:S01]  /*1d80*/  FFMA R63, R51.reuse, R37, R63 ;  /* 0x00000025333f7223 */ /* 0x040fe2000000003f */
[-C--:B------:R-:W-:Y:S01]  /*1d90*/  FFMA R42, R51, R41.reuse, R42 ;  /* 0x00000029332a7223 */ /* 0x080fe2000000002a */
[----:B------:R-:W3:Y:S01]  /*1da0*/  LDS R43, [R13+0x31c] ;  /* 0x00031c000d2b7984 */ /* 0x000ee20000000800 */
[----:B------:R-:W-:-:S03]  /*1db0*/  FFMA R41, R46, R41, R57 ;  /* 0x000000292e297223 */ /* 0x000fc60000000039 */
[----:B------:R-:W4:Y:S04]  /*1dc0*/  LDS R44, [R13+0x320] ;  /* 0x000320000d2c7984 */ /* 0x000f280000000800 */
[----:B------:R5:W4:Y:S04]  /*1dd0*/  LDS R45, [R13+0x324] ;  /* 0x000324000d2d7984 */ /* 0x000b280000000800 */
[----:B------:R5:W4:Y:S02]  /*1de0*/  LDS R16, [R14+0xa0] ;  /* 0x0000a0000e107984 */ /* 0x000b240000000800 */
[----:B-----5:R-:W-:Y:S01]  /*1df0*/  VIADD R13, R13, 0x420 ;  /* 0x000004200d0d7836 */ /* 0x020fe20000000000 */
[----:B------:R-:W-:Y:S01]  /*1e00*/  IADD3 R14, PT, PT, R14, 0x20, RZ ;  /* 0x000000200e0e7810 */ /* 0x000fe20007ffe0ff */
[C---:B0-----:R-:W-:Y:S01]  /*1e10*/  FFMA R37, R38.reuse, R51, R20 ;  /* 0x0000003326257223 */ /* 0x041fe20000000014 */
[C---:B------:R-:W-:Y:S01]  /*1e20*/  FFMA R18, R38.reuse, R50, R18 ;  /* 0x0000003226127223 */ /* 0x040fe20000000012 */
[C---:B------:R-:W-:Y:S01]  /*1e30*/  FFMA R17, R38.reuse, R47, R17 ;  /* 0x0000002f26117223 */ /* 0x040fe20000000011 */
[----:B------:R-:W-:Y:S01]  /*1e40*/  FFMA R38, R38, R46, R53 ;  /* 0x0000002e26267223 */ /* 0x000fe20000000035 */
[C---:B-1----:R-:W-:Y:S01]  /*1e50*/  FFMA R51, R48.reuse, R51, R52 ;  /* 0x0000003330337223 */ /* 0x042fe20000000034 */
[C---:B------:R-:W-:Y:S01]  /*1e60*/  FFMA R50, R48.reuse, R50, R19 ;  /* 0x0000003230327223 */ /* 0x040fe20000000013 */
[C---:B------:R-:W-:Y:S01]  /*1e70*/  FFMA R47, R48.reuse, R47, R54 ;  /* 0x0000002f302f7223 */ /* 0x040fe20000000036 */
[----:B------:R-:W-:Y:S01]  /*1e80*/  FFMA R46, R48, R46, R21 ;  /* 0x0000002e302e7223 */ /* 0x000fe20000000015 */
[C---:B--2---:R-:W-:Y:S01]  /*1e90*/  FFMA R59, R40.reuse, R49, R51 ;  /* 0x00000031283b7223 */ /* 0x044fe20000000033 */
[----:B------:R-:W-:Y:S01]  /*1ea0*/  FFMA R62, R40, R39, R37 ;  /* 0x00000027283e7223 */ /* 0x000fe20000000025 */
[C---:B------:R-:W-:Y:S01]  /*1eb0*/  FFMA R20, R60.reuse, R40, R63 ;  /* 0x000000283c147223 */ /* 0x040fe2000000003f */
[C---:B---3--:R-:W-:Y:S01]  /*1ec0*/  FFMA R50, R43.reuse, R49, R50 ;  /* 0x000000312b327223 */ /* 0x048fe20000000032 */
[----:B------:R-:W-:Y:S01]  /*1ed0*/  FFMA R58, R43, R39, R18 ;  /* 0x000000272b3a7223 */ /* 0x000fe20000000012 */
[----:B------:R-:W-:Y:S01]  /*1ee0*/  FFMA R37, R60, R43, R61 ;  /* 0x0000002b3c257223 */ /* 0x000fe2000000003d */
[C---:B----4-:R-:W-:Y:S01]  /*1ef0*/  FFMA R48, R44.reuse, R49, R47 ;  /* 0x000000312c307223 */ /* 0x050fe2000000002f */
[----:B------:R-:W-:Y:S01]  /*1f00*/  FFMA R57, R44, R39, R17 ;  /* 0x000000272c397223 */ /* 0x000fe20000000011 */
[C---:B------:R-:W-:Y:S01]  /*1f10*/  FFMA R49, R45.reuse, R49, R46 ;  /* 0x000000312d317223 */ /* 0x040fe2000000002e */
[----:B------:R-:W-:Y:S01]  /*1f20*/  FFMA R39, R45, R39, R38 ;  /* 0x000000272d277223 */ /* 0x000fe20000000026 */
[C---:B------:R-:W-:Y:S01]  /*1f30*/  FFMA R46, R60.reuse, R44, R56 ;  /* 0x0000002c3c2e7223 */ /* 0x040fe20000000038 */
[----:B------:R-:W-:Y:S01]  /*1f40*/  FFMA R47, R60, R45, R55 ;  /* 0x0000002d3c2f7223 */ /* 0x000fe20000000037 */
[C---:B------:R-:W-:Y:S01]  /*1f50*/  FFMA R21, R16.reuse, R40, R42 ;  /* 0x0000002810157223 */ /* 0x040fe2000000002a */
[C---:B------:R-:W-:Y:S01]  /*1f60*/  FFMA R43, R16.reuse, R43, R36 ;  /* 0x0000002b102b7223 */ /* 0x040fe20000000024 */
[C---:B------:R-:W-:Y:S01]  /*1f70*/  FFMA R44, R16.reuse, R44, R15 ;  /* 0x0000002c102c7223 */ /* 0x040fe2000000000f */
[----:B------:R-:W-:Y:S01]  /*1f80*/  FFMA R45, R16, R45, R41 ;  /* 0x0000002d102d7223 */ /* 0x000fe20000000029 */
[----:B------:R-:W-:Y:S06]  /*1f90*/  BRA.U UP0, `(.L_x_95) ;  /* 0xfffffff500247547 */ /* 0x000fec000b83ffff */
[----:B------:R-:W-:Y:S01]  /*1fa0*/  BAR.SYNC.DEFER_BLOCKING 0x0 ;  /* 0x0000000000007b1d */ /* 0x000fe20000010000 */
[----:B------:R-:W-:-:S05]  /*1fb0*/  ISETP.GE.U32.AND P0, PT, R0, R12, PT ;  /* 0x0000000c0000720c */ /* 0x000fca0003f06070 */
[----:B------:R-:W-:Y:S08]  /*1fc0*/  BSSY.RECONVERGENT B0, `(.L_x_96) ;  /* 0x0000051000007945 */ /* 0x000ff00003800200 */
[----:B------:R-:W-:Y:S05]  /*1fd0*/  @P0 BRA `(.L_x_97) ;  /* 0x00000004003c0947 */ /* 0x000fea0003800000 */
[CC--:B------:R-:W-:Y:S01]  /*1fe0*/  ISETP.GE.AND P0, PT, R2.reuse, R12.reuse, PT ;  /* 0x0000000c0200720c */ /* 0x0c0fe20003f06270 */
[C---:B------:R-:W-:Y:S01]  /*1ff0*/  VIADD R17, R2.reuse, 0x3 ;  /* 0x0000000302117836 */ /* 0x040fe20000000000 */
[C---:B------:R-:W-:Y:S01]  /*2000*/  IADD3 R13, PT, PT, R2.reuse, 0x1, RZ ;  /* 0x00000001020d7810 */ /* 0x040fe20007ffe0ff */
[----:B------:R-:W-:Y:S01]  /*2010*/  BSSY.RECONVERGENT B1, `(.L_x_98) ;  /* 0x0000009000017945 */ /* 0x000fe20003800200 */
[----:B------:R-:W-:Y:S02]  /*2020*/  IADD3 R15, PT, PT, R2, 0x2, RZ ;  /* 0x00000002020f7810 */ /* 0x000fe40007ffe0ff */
[-C--:B------:R-:W-:Y:S02]  /*2030*/  ISETP.GE.AND P4, PT, R13, R12.reuse, PT ;  /* 0x0000000c0d00720c */ /* 0x080fe40003f86270 */
[----:B------:R-:W-:Y:S02]  /*2040*/  IADD3 R13, PT, PT, R0, 0x1, RZ ;  /* 0x00000001000d7810 */ /* 0x000fe40007ffe0ff */
[----:B------:R-:W-:-:S02]  /*2050*/  ISETP.GE.AND P3, PT, R15, R12, PT ;  /* 0x0000000c0f00720c */ /* 0x000fc40003f66270 */
[-C--:B------:R-:W-:Y:S02]  /*2060*/  ISETP.GE.AND P2, PT, R17, R12.reuse, PT ;  /* 0x0000000c1100720c */ /* 0x080fe40003f46270 */
[----:B------:R-:W-:Y:S01]  /*2070*/  ISETP.GE.U32.AND P5, PT, R13, R12, PT ;  /* 0x0000000c0d00720c */ /* 0x000fe20003fa6070 */
[----:B------:R-:W-:-:S12]  /*2080*/  @P0 BRA `(.L_x_99) ;  /* 0x0000000000040947 */ /* 0x000fd80003800000 */
[----:B------:R0:W-:Y:S02]  /*2090*/  REDG.E.ADD.F32.FTZ.RN.STRONG.GPU desc[UR6][R24.64], R62 ;  /* 0x0000003e180079a6 */ /* 0x0001e4000c12f306 */
.L_x_99:
[----:B------:R-:W-:Y:S05]  /*20a0*/  BSYNC.RECONVERGENT B1 ;  /* 0x0000000000017941 */ /* 0x000fea0003800200 */
.L_x_98:
[----:B------:R-:W-:Y:S04]  /*20b0*/  BSSY.RECONVERGENT B1, `(.L_x_100) ;  /* 0x0000003000017945 */ /* 0x000fe80003800200 */
[----:B------:R-:W-:Y:S05]  /*20c0*/  @P4 BRA `(.L_x_101) ;  /* 0x0000000000044947 */ /* 0x000fea0003800000 */
[----:B------:R1:W-:Y:S02]  /*20d0*/  REDG.E.ADD.F32.FTZ.RN.STRONG.GPU desc[UR6][R22.64+0x4], R58 ;  /* 0x0000043a160079a6 */ /* 0x0003e4000c12f306 */
.L_x_101:
[----:B------:R-:W-:Y:S05]  /*20e0*/  BSYNC.RECONVERGENT B1 ;  /* 0x0000000000017941 */ /* 0x000fea0003800200 */
.L_x_100:
[----:B------:R-:W-:Y:S04]  /*20f0*/  BSSY.RECONVERGENT B1, `(.L_x_102) ;  /* 0x0000003000017945 */ /* 0x000fe80003800200 */
[----:B------:R-:W-:Y:S05]  /*2100*/  @P3 BRA `(.L_x_103) ;  /* 0x0000000000043947 */ /* 0x000fea0003800000 */
[----:B------:R2:W-:Y:S02]  /*2110*/  REDG.E.ADD.F32.FTZ.RN.STRONG.GPU desc[UR6][R22.64+0x8], R57 ;  /* 0x00000839160079a6 */ /* 0x0005e4000c12f306 */
.L_x_103:
[----:B------:R-:W-:Y:S05]  /*2120*/  BSYNC.RECONVERGENT B1 ;  /* 0x0000000000017941 */ /* 0x000fea0003800200 */
.L_x_102:
[----:B------:R-:W-:Y:S04]  /*2130*/  BSSY.RECONVERGENT B1, `(.L_x_104) ;  /* 0x0000003000017945 */ /* 0x000fe80003800200 */
[----:B------:R-:W-:Y:S05]  /*2140*/  @P2 BRA `(.L_x_105) ;  /* 0x0000000000042947 */ /* 0x000fea0003800000 */
[----:B------:R3:W-:Y:S02]  /*2150*/  REDG.E.ADD.F32.FTZ.RN.STRONG.GPU desc[UR6][R22.64+0xc], R39 ;  /* 0x00000c27160079a6 */ /* 0x0007e4000c12f306 */
.L_x_105:
[----:B------:R-:W-:Y:S05]  /*2160*/  BSYNC.RECONVERGENT B1 ;  /* 0x0000000000017941 */ /* 0x000fea0003800200 */
.L_x_104:
[----:B------:R-:W-:Y:S05]  /*2170*/  @P5 BRA `(.L_x_97) ;  /* 0x0000000000d45947 */ /* 0x000fea0003800000 */
[----:B------:R-:W-:Y:S01]  /*2180*/  IADD3 R13, PT, PT, R0, 0x2, RZ ;  /* 0x00000002000d7810 */ /* 0x000fe20007ffe0ff */
[----:B------:R-:W-:Y:S03]  /*2190*/  BSSY.RECONVERGENT B1, `(.L_x_106) ;  /* 0x0000004000017945 */ /* 0x000fe60003800200 */
[----:B------:R-:W-:Y:S01]  /*21a0*/  ISETP.GE.U32.AND P5, PT, R13, R12, PT ;  /* 0x0000000c0d00720c */ /* 0x000fe20003fa6070 */
[----:B------:R-:W-:-:S12]  /*21b0*/  @P0 BRA `(.L_x_107) ;  /* 0x0000000000040947 */ /* 0x000fd80003800000 */
[----:B------:R4:W-:Y:S02]  /*21c0*/  REDG.E.ADD.F32.FTZ.RN.STRONG.GPU desc[UR6][R28.64], R20 ;  /* 0x000000141c0079a6 */ /* 0x0009e4000c12f306 */
.L_x_107:
[----:B------:R-:W-:Y:S05]  /*21d0*/  BSYNC.RECONVERGENT B1 ;  /* 0x0000000000017941 */ /* 0x000fea0003800200 */
.L_x_106:
[----:B------:R-:W-:Y:S04]  /*21e0*/  BSSY.RECONVERGENT B1, `(.L_x_108) ;  /* 0x0000003000017945 */ /* 0x000fe80003800200 */
[----:B------:R-:W-:Y:S05]  /*21f0*/  @P4 BRA `(.L_x_109) ;  /* 0x0000000000044947 */ /* 0x000fea0003800000 */
[----:B------:R0:W-:Y:S02]  /*2200*/  REDG.E.ADD.F32.FTZ.RN.STRONG.GPU desc[UR6][R26.64+0x4], R37 ;  /* 0x000004251a0079a6 */ /* 0x0001e4000c12f306 */
.L_x_109:
[----:B------:R-:W-:Y:S05]  /*2210*/  BSYNC.RECONVERGENT B1 ;  /* 0x0000000000017941 */ /* 0x000fea0003800200 */
.L_x_108:
[----:B------:R-:W-:Y:S04]  /*2220*/  BSSY.RECONVERGENT B1, `(.L_x_110) ;  /* 0x0000003000017945 */ /* 0x000fe80003800200 */
[----:B------:R-:W-:Y:S05]  /*2230*/  @P3 BRA `(.L_x_111) ;  /* 0x0000000000043947 */ /* 0x000fea0003800000 */
[----:B------:R0:W-:Y:S02]  /*2240*/  REDG.E.ADD.F32.FTZ.RN.STRONG.GPU desc[UR6][R26.64+0x8], R46 ;  /* 0x0000082e1a0079a6 */ /* 0x0001e4000c12f306 */
.L_x_111:
[----:B------:R-:W-:Y:S05]  /*2250*/  BSYNC.RECONVERGENT B1 ;  /* 0x0000000000017941 */ /* 0x000fea0003800200 */
.L_x_110:
[----:B------:R-:W-:Y:S04]  /*2260*/  BSSY.RECONVERGENT B1, `(.L_x_112) ;  /* 0x0000003000017945 */ /* 0x000fe80003800200 */
[----:B------:R-:W-:Y:S05]  /*2270*/  @P2 BRA `(.L_x_113) ;  /* 0x0000000000042947 */ /* 0x000fea0003800000 */
[----:B------:R0:W-:Y:S02]  /*2280*/  REDG.E.ADD.F32.FTZ.RN.STRONG.GPU desc[UR6][R26.64+0xc], R47 ;  /* 0x00000c2f1a0079a6 */ /* 0x0001e4000c12f306 */
.L_x_113:
[----:B------:R-:W-:Y:S05]  /*2290*/  BSYNC.RECONVERGENT B1 ;  /* 0x0000000000017941 */ /* 0x000fea0003800200 */
.L_x_112:
[----:B------:R-:W-:Y:S05]  /*22a0*/  @P5 BRA `(.L_x_97) ;  /* 0x0000000000885947 */ /* 0x000fea0003800000 */
[----:B------:R-:W-:Y:S01]  /*22b0*/  IADD3 R13, PT, PT, R0, 0x3, RZ ;  /* 0x00000003000d7810 */ /* 0x000fe20007ffe0ff */
[----:B------:R-:W-:Y:S03]  /*22c0*/  BSSY.RECONVERGENT B1, `(.L_x_114) ;  /* 0x0000004000017945 */ /* 0x000fe60003800200 */
[----:B------:R-:W-:Y:S01]  /*22d0*/  ISETP.GE.U32.AND P5, PT, R13, R12, PT ;  /* 0x0000000c0d00720c */ /* 0x000fe20003fa6070 */
[----:B------:R-:W-:-:S12]  /*22e0*/  @P0 BRA `(.L_x_115) ;  /* 0x0000000000040947 */ /* 0x000fd80003800000 */
[----:B------:R0:W-:Y:S02]  /*22f0*/  REDG.E.ADD.F32.FTZ.RN.STRONG.GPU desc[UR6][R34.64], R59 ;  /* 0x0000003b220079a6 */ /* 0x0001e4000c12f306 */
.L_x_115:
[----:B------:R-:W-:Y:S05]  /*2300*/  BSYNC.RECONVERGENT B1 ;  /* 0x0000000000017941 */ /* 0x000fea0003800200 */
.L_x_114:
[----:B------:R-:W-:Y:S04]  /*2310*/  BSSY.RECONVERGENT B1, `(.L_x_116) ;  /* 0x0000003000017945 */ /* 0x000fe80003800200 */
[----:B------:R-:W-:Y:S05]  /*2320*/  @P4 BRA `(.L_x_117) ;  /* 0x0000000000044947 */ /* 0x000fea0003800000 */
[----:B------:R0:W-:Y:S02]  /*2330*/  REDG.E.ADD.F32.FTZ.RN.STRONG.GPU desc[UR6][R30.64+0x4], R50 ;  /* 0x000004321e0079a6 */ /* 0x0001e4000c12f306 */
.L_x_117:
[----:B------:R-:W-:Y:S05]  /*2340*/  BSYNC.RECONVERGENT B1 ;  /* 0x0000000000017941 */ /* 0x000fea0003800200 */
.L_x_116:
[----:B------:R-:W-:Y:S04]  /*2350*/  BSSY.RECONVERGENT B1, `(.L_x_118) ;  /* 0x0000003000017945 */ /* 0x000fe80003800200 */
[----:B------:R-:W-:Y:S05]  /*2360*/  @P3 BRA `(.L_x_119) ;  /* 0x0000000000043947 */ /* 0x000fea0003800000 */
[----:B------:R0:W-:Y:S02]  /*2370*/  REDG.E.ADD.F32.FTZ.RN.STRONG.GPU desc[UR6][R30.64+0x8], R48 ;  /* 0x000008301e0079a6 */ /* 0x0001e4000c12f306 */
.L_x_119:
[----:B------:R-:W-:Y:S05]  /*2380*/  BSYNC.RECONVERGENT B1 ;  /* 0x0000000000017941 */ /* 0x000fea0003800200 */
.L_x_118:
[----:B------:R-:W-:Y:S04]  /*2390*/  BSSY.RECONVERGENT B1, `(.L_x_120) ;  /* 0x0000003000017945 */ /* 0x000fe80003800200 */
[----:B------:R-:W-:Y:S05]  /*23a0*/  @P2 BRA `(.L_x_121) ;  /* 0x0000000000042947 */ /* 0x000fea0003800000 */
[----:B------:R0:W-:Y:S02]  /*23b0*/  REDG.E.ADD.F32.FTZ.RN.STRONG.GPU desc[UR6][R30.64+0xc], R49 ;  /* 0x00000c311e0079a6 */ /* 0x0001e4000c12f306 */
.L_x_121:
[----:B------:R-:W-:Y:S05]  /*23c0*/  BSYNC.RECONVERGENT B1 ;  /* 0x0000000000017941 */ /* 0x000fea0003800200 */
.L_x_120:
[----:B------:R-:W-:Y:S05]  /*23d0*/  @P5 BRA `(.L_x_97) ;  /* 0x00000000003c5947 */ /* 0x000fea0003800000 */
[----:B------:R-:W-:Y:S04]  /*23e0*/  BSSY.RECONVERGENT B1, `(.L_x_122) ;  /* 0x0000004000017945 */ /* 0x000fe80003800200 */
[----:B------:R-:W-:Y:S05]  /*23f0*/  @P0 BRA `(.L_x_123) ;  /* 0x0000000000080947 */ /* 0x000fea0003800000 */
[----:B------:R-:W-:-:S05]  /*2400*/  IMAD.WIDE.U32 R12, R12, 0x4, R34 ;  /* 0x000000040c0c7825 */ /* 0x000fca00078e0022 */
[----:B------:R0:W-:Y:S02]  /*2410*/  REDG.E.ADD.F32.FTZ.RN.STRONG.GPU desc[UR6][R12.64], R21 ;  /* 0x000000150c0079a6 */ /* 0x0001e4000c12f306 */
.L_x_123:
[----:B------:R-:W-:Y:S05]  /*2420*/  BSYNC.RECONVERGENT B1 ;  /* 0x0000000000017941 */ /* 0x000fea0003800200 */
.L_x_122:
[----:B------:R-:W-:Y:S04]  /*2430*/  BSSY.RECONVERGENT B1, `(.L_x_124) ;  /* 0x0000003000017945 */ /* 0x000fe80003800200 */
[----:B------:R-:W-:Y:S05]  /*2440*/  @P4 BRA `(.L_x_125) ;  /* 0x0000000000044947 */ /* 0x000fea0003800000 */
[----:B------:R0:W-:Y:S02]  /*2450*/  REDG.E.ADD.F32.FTZ.RN.STRONG.GPU desc[UR6][R32.64+0x4], R43 ;  /* 0x0000042b200079a6 */ /* 0x0001e4000c12f306 */
.L_x_125:
[----:B------:R-:W-:Y:S05]  /*2460*/  BSYNC.RECONVERGENT B1 ;  /* 0x0000000000017941 */ /* 0x000fea0003800200 */
.L_x_124:
[----:B------:R-:W-:Y:S04]  /*2470*/  BSSY.RECONVERGENT B1, `(.L_x_126) ;  /* 0x0000003000017945 */ /* 0x000fe80003800200 */
[----:B------:R-:W-:Y:S05]  /*2480*/  @P3 BRA `(.L_x_127) ;  /* 0x0000000000043947 */ /* 0x000fea0003800000 */
[----:B------:R0:W-:Y:S02]  /*2490*/  REDG.E.ADD.F32.FTZ.RN.STRONG.GPU desc[UR6][R32.64+0x8], R44 ;  /* 0x0000082c200079a6 */ /* 0x0001e4000c12f306 */
.L_x_127:
[----:B------:R-:W-:Y:S05]  /*24a0*/  BSYNC.RECONVERGENT B1 ;  /* 0x0000000000017941 */ /* 0x000fea0003800200 */
.L_x_126:
[----:B------:R-:W-:Y:S05]  /*24b0*/  @P2 BRA `(.L_x_97) ;  /* 0x0000000000042947 */ /* 0x000fea0003800000 */
[----:B------:R0:W-:Y:S02]  /*24c0*/  REDG.E.ADD.F32.FTZ.RN.STRONG.GPU desc[UR6][R32.64+0xc], R45 ;  /* 0x00000c2d200079a6 */ /* 0x0001e4000c12f306 */
.L_x_97:
[----:B------:R-:W-:Y:S05]  /*24d0*/  BSYNC.RECONVERGENT B0 ;  /* 0x0000000000007941 */ /* 0x000fea0003800200 */
.L_x_96:
[----:B------:R-:W-:Y:S05]  /*24e0*/  @!P1 BRA `(.L_x_128) ;  /* 0xffffffdc00989947 */ /* 0x000fea000383ffff */
[----:B------:R-:W-:Y:S05]  /*24f0*/  EXIT ;  /* 0x000000000000794d */ /* 0x000fea0003800000 */
.L_x_129:
        /* <DEDUP_REMOVED lines=16> */
.L_x_134:


//--------------------- .nv.shared._Z14softmax_kernelPfi --------------------------
	.section	.nv.shared._Z14softmax_kernelPfi,"aw",@nobits
	.sectionflags	@""
	.align	16
	.zero		1024


//--------------------- .nv.shared.reserved.0     --------------------------
	.section	.nv.shared.reserved.0,"aw",@nobits
	.weak		__nv_reservedSMEM_offset_0_alias
	.size		__nv_reservedSMEM_offset_0_alias, 0, 64
	.other		__nv_reservedSMEM_offset_0_alias,@"STO_CUDA_RESERVED_SHARED STV_DEFAULT"
__nv_reservedSMEM_offset_0_alias:
	.zero		0
	.zero		64


//--------------------- .nv.shared._Z12scale_kernelPfif --------------------------
	.section	.nv.shared._Z12scale_kernelPfif,"aw",@nobits
	.sectionflags	@""
	.align	16
	.zero		1024


//--------------------- .nv.shared._Z16SgemmNaiveKernelPfS_S_i --------------------------
	.section	.nv.shared._Z16SgemmNaiveKernelPfS_S_i,"aw",@nobits
	.sectionflags	@""
	.align	16
.nv.shared._Z16SgemmNaiveKernelPfS_S_i:
	.zero		9472


//--------------------- .nv.shared._Z21SgemmNaiveTransKernelPfS_S_i --------------------------
	.section	.nv.shared._Z21SgemmNaiveTransKernelPfS_S_i,"aw",@nobits
	.sectionflags	@""
	.align	16
.nv.shared._Z21SgemmNaiveTransKernelPfS_S_i:
	.zero		9472


//--------------------- .nv.constant0._Z14softmax_kernelPfi --------------------------
	.section	.nv.constant0._Z14softmax_kernelPfi,"a",@progbits
	.sectionflags	@""
	.align	4
.nv.constant0._Z14softmax_kernelPfi:
	.zero		908


//--------------------- .nv.constant0._Z12scale_kernelPfif --------------------------
	.section	.nv.constant0._Z12scale_kernelPfif,"a",@progbits
	.sectionflags	@""
	.align	4
.nv.constant0._Z12scale_kernelPfif:
	.zero		912


//--------------------- .nv.constant0._Z16SgemmNaiveKernelPfS_S_i --------------------------
	.section	.nv.constant0._Z16SgemmNaiveKernelPfS_S_i,"a",@progbits
	.sectionflags	@""
	.align	4
.nv.constant0._Z16SgemmNaiveKernelPfS_S_i:
	.zero		924


//--------------------- .nv.constant0._Z21SgemmNaiveTransKernelPfS_S_i --------------------------
	.section	.nv.constant0._Z21SgemmNaiveTransKernelPfS_S_i,"a",@progbits
	.sectionflags	@""
	.align	4
.nv.constant0._Z21SgemmNaiveTransKernelPfS_S_i:
	.zero		924


//--------------------- SYMBOLS --------------------------

	.type		.nv.reservedSmem.offset0,@object
	.size		.nv.reservedSmem.offset0,0x4
	.type		.nv.reservedSmem.cap,@object
	.size		.nv.reservedSmem.cap,0x4
